//
// Generated by NVIDIA NVVM Compiler
//
// Compiler Build ID: CL-36424714
// Cuda compilation tools, release 13.0, V13.0.88
// Based on NVVM 20.0.0
//

.version 9.0
.target sm_100
.address_size 64

	// .globl	_Z13Potential_MapPdS_S_S_id
// _ZZ16Potential_ReducePdS_iE11partial_sum has been demoted

.visible .entry _Z13Potential_MapPdS_S_S_id(
	.param .u64 .ptr .align 1 _Z13Potential_MapPdS_S_S_id_param_0,
	.param .u64 .ptr .align 1 _Z13Potential_MapPdS_S_S_id_param_1,
	.param .u64 .ptr .align 1 _Z13Potential_MapPdS_S_S_id_param_2,
	.param .u64 .ptr .align 1 _Z13Potential_MapPdS_S_S_id_param_3,
	.param .u32 _Z13Potential_MapPdS_S_S_id_param_4,
	.param .f64 _Z13Potential_MapPdS_S_S_id_param_5
)
{
	.reg .pred 	%p<12>;
	.reg .b32 	%r<36>;
	.reg .b64 	%rd<45>;
	.reg .b64 	%fd<131>;

	ld.param.u64 	%rd25, [_Z13Potential_MapPdS_S_S_id_param_0];
	ld.param.u64 	%rd26, [_Z13Potential_MapPdS_S_S_id_param_1];
	ld.param.u64 	%rd28, [_Z13Potential_MapPdS_S_S_id_param_2];
	ld.param.u32 	%r18, [_Z13Potential_MapPdS_S_S_id_param_4];
	ld.param.f64 	%fd17, [_Z13Potential_MapPdS_S_S_id_param_5];
	cvta.to.global.u64 	%rd1, %rd28;
	cvta.to.global.u64 	%rd2, %rd26;
	cvta.to.global.u64 	%rd3, %rd25;
	mov.u32 	%r1, %tid.x;
	mov.u32 	%r19, %ctaid.x;
	mov.u32 	%r20, %ntid.x;
	mul.lo.s32 	%r2, %r19, %r20;
	add.s32 	%r3, %r2, %r1;
	mul.f64 	%fd18, %fd17, %fd17;
	mul.f64 	%fd19, %fd17, %fd18;
	mul.f64 	%fd20, %fd17, %fd19;
	mul.f64 	%fd21, %fd17, %fd20;
	mul.f64 	%fd1, %fd17, %fd21;
	setp.ge.s32 	%p1, %r3, %r18;
	@%p1 bra 	$L__BB0_19;
	ld.param.u32 	%r27, [_Z13Potential_MapPdS_S_S_id_param_4];
	setp.lt.s32 	%p2, %r27, 1;
	mov.f64 	%fd122, 0d0000000000000000;
	@%p2 bra 	$L__BB0_18;
	ld.param.u32 	%r28, [_Z13Potential_MapPdS_S_S_id_param_4];
	mul.wide.s32 	%rd29, %r3, 8;
	add.s64 	%rd4, %rd3, %rd29;
	add.s64 	%rd5, %rd2, %rd29;
	add.s64 	%rd6, %rd1, %rd29;
	setp.lt.u32 	%p3, %r28, 4;
	mov.f64 	%fd122, 0d0000000000000000;
	mov.b32 	%r33, 0;
	@%p3 bra 	$L__BB0_13;
	neg.s32 	%r31, %r3;
	add.s64 	%rd41, %rd2, 16;
	add.s64 	%rd40, %rd1, 16;
	add.s64 	%rd39, %rd3, 16;
	mov.f64 	%fd122, 0d0000000000000000;
	mov.b32 	%r32, 0;
$L__BB0_4:
	setp.eq.s32 	%p4, %r31, 0;
	@%p4 bra 	$L__BB0_6;
	ld.global.f64 	%fd26, [%rd4];
	ld.global.f64 	%fd27, [%rd39+-16];
	sub.f64 	%fd28, %fd26, %fd27;
	ld.global.f64 	%fd29, [%rd5];
	ld.global.f64 	%fd30, [%rd41+-16];
	sub.f64 	%fd31, %fd29, %fd30;
	mul.f64 	%fd32, %fd31, %fd31;
	fma.rn.f64 	%fd33, %fd28, %fd28, %fd32;
	ld.global.f64 	%fd34, [%rd6];
	ld.global.f64 	%fd35, [%rd40+-16];
	sub.f64 	%fd36, %fd34, %fd35;
	fma.rn.f64 	%fd37, %fd36, %fd36, %fd33;
	mul.f64 	%fd38, %fd37, %fd37;
	mul.f64 	%fd39, %fd37, %fd38;
	mul.f64 	%fd40, %fd37, %fd39;
	mul.f64 	%fd41, %fd37, %fd40;
	mul.f64 	%fd42, %fd37, %fd41;
	sub.f64 	%fd43, %fd1, %fd39;
	div.rn.f64 	%fd44, %fd43, %fd42;
	add.f64 	%fd122, %fd122, %fd44;
$L__BB0_6:
	add.s32 	%r23, %r32, 1;
	setp.eq.s32 	%p5, %r23, %r3;
	@%p5 bra 	$L__BB0_8;
	ld.global.f64 	%fd45, [%rd4];
	ld.global.f64 	%fd46, [%rd39+-8];
	sub.f64 	%fd47, %fd45, %fd46;
	ld.global.f64 	%fd48, [%rd5];
	ld.global.f64 	%fd49, [%rd41+-8];
	sub.f64 	%fd50, %fd48, %fd49;
	mul.f64 	%fd51, %fd50, %fd50;
	fma.rn.f64 	%fd52, %fd47, %fd47, %fd51;
	ld.global.f64 	%fd53, [%rd6];
	ld.global.f64 	%fd54, [%rd40+-8];
	sub.f64 	%fd55, %fd53, %fd54;
	fma.rn.f64 	%fd56, %fd55, %fd55, %fd52;
	mul.f64 	%fd57, %fd56, %fd56;
	mul.f64 	%fd58, %fd56, %fd57;
	mul.f64 	%fd59, %fd56, %fd58;
	mul.f64 	%fd60, %fd56, %fd59;
	mul.f64 	%fd61, %fd56, %fd60;
	sub.f64 	%fd62, %fd1, %fd58;
	div.rn.f64 	%fd63, %fd62, %fd61;
	add.f64 	%fd122, %fd122, %fd63;
$L__BB0_8:
	add.s32 	%r24, %r32, 2;
	setp.eq.s32 	%p6, %r24, %r3;
	@%p6 bra 	$L__BB0_10;
	ld.global.f64 	%fd64, [%rd4];
	ld.global.f64 	%fd65, [%rd39];
	sub.f64 	%fd66, %fd64, %fd65;
	ld.global.f64 	%fd67, [%rd5];
	ld.global.f64 	%fd68, [%rd41];
	sub.f64 	%fd69, %fd67, %fd68;
	mul.f64 	%fd70, %fd69, %fd69;
	fma.rn.f64 	%fd71, %fd66, %fd66, %fd70;
	ld.global.f64 	%fd72, [%rd6];
	ld.global.f64 	%fd73, [%rd40];
	sub.f64 	%fd74, %fd72, %fd73;
	fma.rn.f64 	%fd75, %fd74, %fd74, %fd71;
	mul.f64 	%fd76, %fd75, %fd75;
	mul.f64 	%fd77, %fd75, %fd76;
	mul.f64 	%fd78, %fd75, %fd77;
	mul.f64 	%fd79, %fd75, %fd78;
	mul.f64 	%fd80, %fd75, %fd79;
	sub.f64 	%fd81, %fd1, %fd77;
	div.rn.f64 	%fd82, %fd81, %fd80;
	add.f64 	%fd122, %fd122, %fd82;
$L__BB0_10:
	add.s32 	%r25, %r32, 3;
	setp.eq.s32 	%p7, %r25, %r3;
	@%p7 bra 	$L__BB0_12;
	ld.global.f64 	%fd83, [%rd4];
	ld.global.f64 	%fd84, [%rd39+8];
	sub.f64 	%fd85, %fd83, %fd84;
	ld.global.f64 	%fd86, [%rd5];
	ld.global.f64 	%fd87, [%rd41+8];
	sub.f64 	%fd88, %fd86, %fd87;
	mul.f64 	%fd89, %fd88, %fd88;
	fma.rn.f64 	%fd90, %fd85, %fd85, %fd89;
	ld.global.f64 	%fd91, [%rd6];
	ld.global.f64 	%fd92, [%rd40+8];
	sub.f64 	%fd93, %fd91, %fd92;
	fma.rn.f64 	%fd94, %fd93, %fd93, %fd90;
	mul.f64 	%fd95, %fd94, %fd94;
	mul.f64 	%fd96, %fd94, %fd95;
	mul.f64 	%fd97, %fd94, %fd96;
	mul.f64 	%fd98, %fd94, %fd97;
	mul.f64 	%fd99, %fd94, %fd98;
	sub.f64 	%fd100, %fd1, %fd96;
	div.rn.f64 	%fd101, %fd100, %fd99;
	add.f64 	%fd122, %fd122, %fd101;
$L__BB0_12:
	ld.param.u32 	%r29, [_Z13Potential_MapPdS_S_S_id_param_4];
	add.s32 	%r32, %r32, 4;
	add.s32 	%r31, %r31, 4;
	add.s64 	%rd41, %rd41, 32;
	add.s64 	%rd40, %rd40, 32;
	add.s64 	%rd39, %rd39, 32;
	and.b32  	%r33, %r29, 2147483644;
	setp.ne.s32 	%p8, %r32, %r33;
	@%p8 bra 	$L__BB0_4;
$L__BB0_13:
	ld.param.u32 	%r30, [_Z13Potential_MapPdS_S_S_id_param_4];
	and.b32  	%r11, %r30, 3;
	setp.eq.s32 	%p9, %r11, 0;
	@%p9 bra 	$L__BB0_18;
	ld.param.u64 	%rd37, [_Z13Potential_MapPdS_S_S_id_param_1];
	ld.param.u64 	%rd36, [_Z13Potential_MapPdS_S_S_id_param_0];
	mul.wide.u32 	%rd30, %r33, 8;
	add.s64 	%rd44, %rd1, %rd30;
	cvta.to.global.u64 	%rd31, %rd37;
	add.s64 	%rd43, %rd31, %rd30;
	cvta.to.global.u64 	%rd32, %rd36;
	add.s64 	%rd42, %rd32, %rd30;
	sub.s32 	%r26, %r33, %r2;
	sub.s32 	%r35, %r26, %r1;
	neg.s32 	%r34, %r11;
$L__BB0_15:
	.pragma "nounroll";
	setp.eq.s32 	%p10, %r35, 0;
	@%p10 bra 	$L__BB0_17;
	ld.global.f64 	%fd102, [%rd4];
	ld.global.f64 	%fd103, [%rd42];
	sub.f64 	%fd104, %fd102, %fd103;
	ld.global.f64 	%fd105, [%rd5];
	ld.global.f64 	%fd106, [%rd43];
	sub.f64 	%fd107, %fd105, %fd106;
	mul.f64 	%fd108, %fd107, %fd107;
	fma.rn.f64 	%fd109, %fd104, %fd104, %fd108;
	ld.global.f64 	%fd110, [%rd6];
	ld.global.f64 	%fd111, [%rd44];
	sub.f64 	%fd112, %fd110, %fd111;
	fma.rn.f64 	%fd113, %fd112, %fd112, %fd109;
	mul.f64 	%fd114, %fd113, %fd113;
	mul.f64 	%fd115, %fd113, %fd114;
	mul.f64 	%fd116, %fd113, %fd115;
	mul.f64 	%fd117, %fd113, %fd116;
	mul.f64 	%fd118, %fd113, %fd117;
	sub.f64 	%fd119, %fd1, %fd115;
	div.rn.f64 	%fd120, %fd119, %fd118;
	add.f64 	%fd122, %fd122, %fd120;
$L__BB0_17:
	add.s64 	%rd44, %rd44, 8;
	add.s64 	%rd43, %rd43, 8;
	add.s64 	%rd42, %rd42, 8;
	add.s32 	%r35, %r35, 1;
	add.s32 	%r34, %r34, 1;
	setp.ne.s32 	%p11, %r34, 0;
	@%p11 bra 	$L__BB0_15;
$L__BB0_18:
	ld.param.u64 	%rd38, [_Z13Potential_MapPdS_S_S_id_param_3];
	cvta.to.global.u64 	%rd33, %rd38;
	mul.wide.s32 	%rd34, %r3, 8;
	add.s64 	%rd35, %rd33, %rd34;
	st.global.f64 	[%rd35], %fd122;
$L__BB0_19:
	ret;

}
	// .globl	_Z16Potential_ReducePdS_i
.visible .entry _Z16Potential_ReducePdS_i(
	.param .u64 .ptr .align 1 _Z16Potential_ReducePdS_i_param_0,
	.param .u64 .ptr .align 1 _Z16Potential_ReducePdS_i_param_1,
	.param .u32 _Z16Potential_ReducePdS_i_param_2
)
{
	.reg .pred 	%p<14>;
	.reg .b32 	%r<53>;
	.reg .b64 	%rd<16>;
	.reg .b64 	%fd<87>;
	// demoted variable
	.shared .align 8 .b8 _ZZ16Potential_ReducePdS_iE11partial_sum[2048];
	ld.param.u64 	%rd4, [_Z16Potential_ReducePdS_i_param_0];
	ld.param.u64 	%rd3, [_Z16Potential_ReducePdS_i_param_1];
	ld.param.u32 	%r30, [_Z16Potential_ReducePdS_i_param_2];
	cvta.to.global.u64 	%rd1, %rd4;
	mov.u32 	%r1, %ctaid.x;
	mov.u32 	%r2, %ntid.x;
	mul.lo.s32 	%r3, %r1, %r2;
	mov.u32 	%r4, %tid.x;
	mul.lo.s32 	%r5, %r30, %r4;
	add.s32 	%r6, %r5, %r3;
	setp.lt.s32 	%p1, %r30, 1;
	mov.f64 	%fd86, 0d0000000000000000;
	@%p1 bra 	$L__BB1_13;
	and.b32  	%r7, %r30, 15;
	setp.lt.u32 	%p2, %r30, 16;
	mov.f64 	%fd86, 0d0000000000000000;
	mov.b32 	%r48, 0;
	@%p2 bra 	$L__BB1_4;
	and.b32  	%r48, %r30, 2147483632;
	neg.s32 	%r46, %r48;
	add.s64 	%rd2, %rd1, 64;
	mov.f64 	%fd86, 0d0000000000000000;
	mov.u32 	%r45, %r6;
$L__BB1_3:
	.pragma "nounroll";
	mul.wide.s32 	%rd5, %r45, 8;
	add.s64 	%rd6, %rd2, %rd5;
	ld.global.f64 	%fd18, [%rd6+-64];
	add.f64 	%fd19, %fd86, %fd18;
	ld.global.f64 	%fd20, [%rd6+-56];
	add.f64 	%fd21, %fd19, %fd20;
	ld.global.f64 	%fd22, [%rd6+-48];
	add.f64 	%fd23, %fd21, %fd22;
	ld.global.f64 	%fd24, [%rd6+-40];
	add.f64 	%fd25, %fd23, %fd24;
	ld.global.f64 	%fd26, [%rd6+-32];
	add.f64 	%fd27, %fd25, %fd26;
	ld.global.f64 	%fd28, [%rd6+-24];
	add.f64 	%fd29, %fd27, %fd28;
	ld.global.f64 	%fd30, [%rd6+-16];
	add.f64 	%fd31, %fd29, %fd30;
	ld.global.f64 	%fd32, [%rd6+-8];
	add.f64 	%fd33, %fd31, %fd32;
	ld.global.f64 	%fd34, [%rd6];
	add.f64 	%fd35, %fd33, %fd34;
	ld.global.f64 	%fd36, [%rd6+8];
	add.f64 	%fd37, %fd35, %fd36;
	ld.global.f64 	%fd38, [%rd6+16];
	add.f64 	%fd39, %fd37, %fd38;
	ld.global.f64 	%fd40, [%rd6+24];
	add.f64 	%fd41, %fd39, %fd40;
	ld.global.f64 	%fd42, [%rd6+32];
	add.f64 	%fd43, %fd41, %fd42;
	ld.global.f64 	%fd44, [%rd6+40];
	add.f64 	%fd45, %fd43, %fd44;
	ld.global.f64 	%fd46, [%rd6+48];
	add.f64 	%fd47, %fd45, %fd46;
	ld.global.f64 	%fd48, [%rd6+56];
	add.f64 	%fd86, %fd47, %fd48;
	add.s32 	%r46, %r46, 16;
	add.s32 	%r45, %r45, 16;
	setp.ne.s32 	%p3, %r46, 0;
	@%p3 bra 	$L__BB1_3;
$L__BB1_4:
	setp.eq.s32 	%p4, %r7, 0;
	@%p4 bra 	$L__BB1_13;
	and.b32  	%r15, %r30, 7;
	setp.lt.u32 	%p5, %r7, 8;
	@%p5 bra 	$L__BB1_7;
	add.s32 	%r32, %r6, %r48;
	mul.wide.s32 	%rd7, %r32, 8;
	add.s64 	%rd8, %rd1, %rd7;
	ld.global.f64 	%fd50, [%rd8];
	add.f64 	%fd51, %fd86, %fd50;
	ld.global.f64 	%fd52, [%rd8+8];
	add.f64 	%fd53, %fd51, %fd52;
	ld.global.f64 	%fd54, [%rd8+16];
	add.f64 	%fd55, %fd53, %fd54;
	ld.global.f64 	%fd56, [%rd8+24];
	add.f64 	%fd57, %fd55, %fd56;
	ld.global.f64 	%fd58, [%rd8+32];
	add.f64 	%fd59, %fd57, %fd58;
	ld.global.f64 	%fd60, [%rd8+40];
	add.f64 	%fd61, %fd59, %fd60;
	ld.global.f64 	%fd62, [%rd8+48];
	add.f64 	%fd63, %fd61, %fd62;
	ld.global.f64 	%fd64, [%rd8+56];
	add.f64 	%fd86, %fd63, %fd64;
	add.s32 	%r48, %r48, 8;
$L__BB1_7:
	setp.eq.s32 	%p6, %r15, 0;
	@%p6 bra 	$L__BB1_13;
	and.b32  	%r18, %r30, 3;
	setp.lt.u32 	%p7, %r15, 4;
	@%p7 bra 	$L__BB1_10;
	add.s32 	%r33, %r6, %r48;
	mul.wide.s32 	%rd9, %r33, 8;
	add.s64 	%rd10, %rd1, %rd9;
	ld.global.f64 	%fd66, [%rd10];
	add.f64 	%fd67, %fd86, %fd66;
	ld.global.f64 	%fd68, [%rd10+8];
	add.f64 	%fd69, %fd67, %fd68;
	ld.global.f64 	%fd70, [%rd10+16];
	add.f64 	%fd71, %fd69, %fd70;
	ld.global.f64 	%fd72, [%rd10+24];
	add.f64 	%fd86, %fd71, %fd72;
	add.s32 	%r48, %r48, 4;
$L__BB1_10:
	setp.eq.s32 	%p8, %r18, 0;
	@%p8 bra 	$L__BB1_13;
	add.s32 	%r34, %r48, %r3;
	add.s32 	%r51, %r34, %r5;
	neg.s32 	%r50, %r18;
$L__BB1_12:
	.pragma "nounroll";
	mul.wide.s32 	%rd11, %r51, 8;
	add.s64 	%rd12, %rd1, %rd11;
	ld.global.f64 	%fd73, [%rd12];
	add.f64 	%fd86, %fd86, %fd73;
	add.s32 	%r51, %r51, 1;
	add.s32 	%r50, %r50, 1;
	setp.ne.s32 	%p9, %r50, 0;
	@%p9 bra 	$L__BB1_12;
$L__BB1_13:
	shl.b32 	%r35, %r4, 3;
	mov.u32 	%r36, _ZZ16Potential_ReducePdS_iE11partial_sum;
	add.s32 	%r37, %r36, %r35;
	st.shared.f64 	[%r37], %fd86;
	bar.sync 	0;
	setp.lt.u32 	%p10, %r2, 2;
	@%p10 bra 	$L__BB1_18;
	mov.b32 	%r52, 1;
$L__BB1_15:
	shl.b32 	%r28, %r52, 1;
	mul.lo.s32 	%r29, %r28, %r4;
	setp.ge.u32 	%p11, %r29, %r2;
	@%p11 bra 	$L__BB1_17;
	add.s32 	%r39, %r29, %r52;
	shl.b32 	%r40, %r39, 3;
	add.s32 	%r42, %r36, %r40;
	ld.shared.f64 	%fd74, [%r42];
	shl.b32 	%r43, %r29, 3;
	add.s32 	%r44, %r36, %r43;
	ld.shared.f64 	%fd75, [%r44];
	add.f64 	%fd76, %fd74, %fd75;
	st.shared.f64 	[%r44], %fd76;
$L__BB1_17:
	bar.sync 	0;
	setp.lt.u32 	%p12, %r28, %r2;
	mov.u32 	%r52, %r28;
	@%p12 bra 	$L__BB1_15;
$L__BB1_18:
	setp.ne.s32 	%p13, %r4, 0;
	@%p13 bra 	$L__BB1_20;
	ld.shared.f64 	%fd77, [_ZZ16Potential_ReducePdS_iE11partial_sum];
	cvta.to.global.u64 	%rd13, %rd3;
	mul.wide.u32 	%rd14, %r1, 8;
	add.s64 	%rd15, %rd13, %rd14;
	st.global.f64 	[%rd15], %fd77;
$L__BB1_20:
	ret;

}
	// .globl	_Z20computeAccelerationsPdS_S_S_S_S_i
.visible .entry _Z20computeAccelerationsPdS_S_S_S_S_i(
	.param .u64 .ptr .align 1 _Z20computeAccelerationsPdS_S_S_S_S_i_param_0,
	.param .u64 .ptr .align 1 _Z20computeAccelerationsPdS_S_S_S_S_i_param_1,
	.param .u64 .ptr .align 1 _Z20computeAccelerationsPdS_S_S_S_S_i_param_2,
	.param .u64 .ptr .align 1 _Z20computeAccelerationsPdS_S_S_S_S_i_param_3,
	.param .u64 .ptr .align 1 _Z20computeAccelerationsPdS_S_S_S_S_i_param_4,
	.param .u64 .ptr .align 1 _Z20computeAccelerationsPdS_S_S_S_S_i_param_5,
	.param .u32 _Z20computeAccelerationsPdS_S_S_S_S_i_param_6
)
{
	.reg .pred 	%p<11>;
	.reg .b32 	%r<13>;
	.reg .b64 	%rd<68>;
	.reg .b64 	%fd<36>;

	ld.param.u64 	%rd38, [_Z20computeAccelerationsPdS_S_S_S_S_i_param_0];
	ld.param.u64 	%rd34, [_Z20computeAccelerationsPdS_S_S_S_S_i_param_1];
	ld.param.u64 	%rd35, [_Z20computeAccelerationsPdS_S_S_S_S_i_param_2];
	ld.param.u64 	%rd36, [_Z20computeAccelerationsPdS_S_S_S_S_i_param_3];
	ld.param.u64 	%rd37, [_Z20computeAccelerationsPdS_S_S_S_S_i_param_4];
	ld.param.u64 	%rd39, [_Z20computeAccelerationsPdS_S_S_S_S_i_param_5];
	ld.param.u32 	%r6, [_Z20computeAccelerationsPdS_S_S_S_S_i_param_6];
	cvta.to.global.u64 	%rd1, %rd35;
	cvta.to.global.u64 	%rd2, %rd34;
	cvta.to.global.u64 	%rd3, %rd38;
	cvta.to.global.u64 	%rd4, %rd39;
	cvta.to.global.u64 	%rd5, %rd37;
	cvta.to.global.u64 	%rd6, %rd36;
	mov.u32 	%r7, %tid.x;
	mov.u32 	%r8, %ctaid.x;
	mov.u32 	%r9, %ntid.x;
	mad.lo.s32 	%r10, %r8, %r9, %r7;
	add.s32 	%r11, %r6, -1;
	setp.ge.s32 	%p1, %r10, %r11;
	add.s32 	%r12, %r10, 1;
	setp.ge.s32 	%p2, %r12, %r6;
	or.pred  	%p3, %p1, %p2;
	@%p3 bra 	$L__BB2_15;
	mul.wide.s32 	%rd40, %r10, 8;
	add.s64 	%rd7, %rd6, %rd40;
	add.s64 	%rd8, %rd5, %rd40;
	add.s64 	%rd9, %rd4, %rd40;
	add.s64 	%rd10, %rd3, %rd40;
	add.s64 	%rd11, %rd2, %rd40;
	add.s64 	%rd12, %rd1, %rd40;
$L__BB2_2:
	ld.param.u64 	%rd61, [_Z20computeAccelerationsPdS_S_S_S_S_i_param_4];
	ld.param.u64 	%rd60, [_Z20computeAccelerationsPdS_S_S_S_S_i_param_3];
	ld.global.f64 	%fd7, [%rd7];
	cvta.to.global.u64 	%rd41, %rd60;
	mul.wide.s32 	%rd42, %r12, 8;
	add.s64 	%rd43, %rd41, %rd42;
	ld.global.f64 	%fd8, [%rd43];
	sub.f64 	%fd9, %fd7, %fd8;
	ld.global.f64 	%fd10, [%rd8];
	cvta.to.global.u64 	%rd44, %rd61;
	add.s64 	%rd45, %rd44, %rd42;
	ld.global.f64 	%fd11, [%rd45];
	sub.f64 	%fd1, %fd10, %fd11;
	ld.global.f64 	%fd12, [%rd9];
	add.s64 	%rd46, %rd4, %rd42;
	ld.global.f64 	%fd13, [%rd46];
	sub.f64 	%fd2, %fd12, %fd13;
	mul.f64 	%fd14, %fd1, %fd1;
	fma.rn.f64 	%fd15, %fd9, %fd9, %fd14;
	fma.rn.f64 	%fd16, %fd2, %fd2, %fd15;
	mul.f64 	%fd17, %fd16, %fd16;
	mul.f64 	%fd18, %fd16, %fd17;
	mul.f64 	%fd19, %fd18, %fd18;
	mul.f64 	%fd20, %fd16, %fd19;
	mov.f64 	%fd21, 0d4000000000000000;
	sub.f64 	%fd22, %fd21, %fd18;
	div.rn.f64 	%fd23, %fd22, %fd20;
	mul.f64 	%fd3, %fd23, 0d4038000000000000;
	mul.f64 	%fd4, %fd9, %fd3;
	ld.global.u64 	%rd62, [%rd10];
$L__BB2_3:
	mov.b64 	%fd24, %rd62;
	add.f64 	%fd25, %fd4, %fd24;
	mov.b64 	%rd47, %fd25;
	atom.relaxed.global.cas.b64 	%rd15, [%rd10], %rd62, %rd47;
	setp.ne.s64 	%p4, %rd62, %rd15;
	mov.u64 	%rd62, %rd15;
	@%p4 bra 	$L__BB2_3;
	mul.f64 	%fd5, %fd1, %fd3;
	ld.global.u64 	%rd63, [%rd11];
$L__BB2_5:
	mov.b64 	%fd26, %rd63;
	add.f64 	%fd27, %fd5, %fd26;
	mov.b64 	%rd48, %fd27;
	atom.relaxed.global.cas.b64 	%rd18, [%rd11], %rd63, %rd48;
	setp.ne.s64 	%p5, %rd63, %rd18;
	mov.u64 	%rd63, %rd18;
	@%p5 bra 	$L__BB2_5;
	mul.f64 	%fd6, %fd2, %fd3;
	ld.global.u64 	%rd64, [%rd12];
$L__BB2_7:
	mov.b64 	%fd28, %rd64;
	add.f64 	%fd29, %fd6, %fd28;
	mov.b64 	%rd49, %fd29;
	atom.relaxed.global.cas.b64 	%rd21, [%rd12], %rd64, %rd49;
	setp.ne.s64 	%p6, %rd64, %rd21;
	mov.u64 	%rd64, %rd21;
	@%p6 bra 	$L__BB2_7;
	mul.wide.s32 	%rd50, %r12, 8;
	add.s64 	%rd22, %rd3, %rd50;
	ld.global.u64 	%rd65, [%rd22];
$L__BB2_9:
	mov.b64 	%fd30, %rd65;
	sub.f64 	%fd31, %fd30, %fd4;
	mov.b64 	%rd51, %fd31;
	atom.relaxed.global.cas.b64 	%rd25, [%rd22], %rd65, %rd51;
	setp.ne.s64 	%p7, %rd65, %rd25;
	mov.u64 	%rd65, %rd25;
	@%p7 bra 	$L__BB2_9;
	ld.param.u64 	%rd58, [_Z20computeAccelerationsPdS_S_S_S_S_i_param_1];
	cvta.to.global.u64 	%rd52, %rd58;
	mul.wide.s32 	%rd53, %r12, 8;
	add.s64 	%rd26, %rd52, %rd53;
	ld.global.u64 	%rd66, [%rd26];
$L__BB2_11:
	mov.b64 	%fd32, %rd66;
	sub.f64 	%fd33, %fd32, %fd5;
	mov.b64 	%rd54, %fd33;
	atom.relaxed.global.cas.b64 	%rd29, [%rd26], %rd66, %rd54;
	setp.ne.s64 	%p8, %rd66, %rd29;
	mov.u64 	%rd66, %rd29;
	@%p8 bra 	$L__BB2_11;
	ld.param.u64 	%rd59, [_Z20computeAccelerationsPdS_S_S_S_S_i_param_2];
	cvta.to.global.u64 	%rd55, %rd59;
	add.s64 	%rd30, %rd55, %rd53;
	ld.global.u64 	%rd67, [%rd30];
$L__BB2_13:
	mov.b64 	%fd34, %rd67;
	sub.f64 	%fd35, %fd34, %fd6;
	mov.b64 	%rd57, %fd35;
	atom.relaxed.global.cas.b64 	%rd33, [%rd30], %rd67, %rd57;
	setp.ne.s64 	%p9, %rd67, %rd33;
	mov.u64 	%rd67, %rd33;
	@%p9 bra 	$L__BB2_13;
	add.s32 	%r12, %r12, 1;
	setp.lt.s32 	%p10, %r12, %r6;
	@%p10 bra 	$L__BB2_2;
$L__BB2_15:
	ret;

}


// ===== COMPILED SASS (sm_100) =====

	.target	sm_100

	.elftype	@"ET_EXEC"


//--------------------- .note.nv.tkinfo           --------------------------
	.section	.note.nv.tkinfo,"",@"SHT_NOTE"
	.sectionflags	@"SHF_NOTE_NV_TKINFO"
	.tkinfo
        /*0018*/ 	.word	0x00000002
        /*0030*/ 	.string	""
        /*0030*/ 	.string	"ptxas"
        /*0030*/ 	.string	"Cuda compilation tools, release 13.0, V13.0.88"
        /*0030*/ 	.string	"Build cuda_13.0.r13.0/compiler.36424714_0"
        /*0030*/ 	.string	"-arch sm_100 -m 64 "



//--------------------- .note.nv.cuinfo           --------------------------
	.section	.note.nv.cuinfo,"",@"SHT_NOTE"
	.sectionflags	@"SHF_NOTE_NV_CUINFO"
        /*0018*/ 	.short	0x0002
        /*001a*/ 	.short	0x0064
        /*001c*/ 	.short	0x0082
	.zero		2


//--------------------- .nv.info                  --------------------------
	.section	.nv.info,"",@"SHT_CUDA_INFO"
	.align	4


	//----- nvinfo : EIATTR_REGCOUNT
	.align		4
        /*0000*/ 	.byte	0x04, 0x2f
        /*0002*/ 	.short	(.L_1 - .L_0)
	.align		4
.L_0:
        /*0004*/ 	.word	index@(_Z13Potential_MapPdS_S_S_id)
        /*0008*/ 	.word	0x00000024


	//----- nvinfo : EIATTR_FRAME_SIZE
	.align		4
.L_1:
        /*000c*/ 	.byte	0x04, 0x11
        /*000e*/ 	.short	(.L_3 - .L_2)
	.align		4
.L_2:
        /*0010*/ 	.word	index@($__internal_1_$__cuda_sm20_div_rn_f64_full)
        /*0014*/ 	.word	0x00000000


	//----- nvinfo : EIATTR_FRAME_SIZE
	.align		4
.L_3:
        /*0018*/ 	.byte	0x04, 0x11
        /*001a*/ 	.short	(.L_5 - .L_4)
	.align		4
.L_4:
        /*001c*/ 	.word	index@(_Z13Potential_MapPdS_S_S_id)
        /*0020*/ 	.word	0x00000000


	//----- nvinfo : EIATTR_REGCOUNT
	.align		4
.L_5:
        /*0024*/ 	.byte	0x04, 0x2f
        /*0026*/ 	.short	(.L_7 - .L_6)
	.align		4
.L_6:
        /*0028*/ 	.word	index@(_Z16Potential_ReducePdS_i)
        /*002c*/ 	.word	0x0000001e


	//----- nvinfo : EIATTR_FRAME_SIZE
	.align		4
.L_7:
        /*0030*/ 	.byte	0x04, 0x11
        /*0032*/ 	.short	(.L_9 - .L_8)
	.align		4
.L_8:
        /*0034*/ 	.word	index@(_Z16Potential_ReducePdS_i)
        /*0038*/ 	.word	0x00000000


	//----- nvinfo : EIATTR_REGCOUNT
	.align		4
.L_9:
        /*003c*/ 	.byte	0x04, 0x2f
        /*003e*/ 	.short	(.L_11 - .L_10)
	.align		4
.L_10:
        /*0040*/ 	.word	index@(_Z20computeAccelerationsPdS_S_S_S_S_i)
        /*0044*/ 	.word	0x00000028


	//----- nvinfo : EIATTR_FRAME_SIZE
	.align		4
.L_11:
        /*0048*/ 	.byte	0x04, 0x11
        /*004a*/ 	.short	(.L_13 - .L_12)
	.align		4
.L_12:
        /*004c*/ 	.word	index@($__internal_0_$__cuda_sm20_div_rn_f64_full)
        /*0050*/ 	.word	0x00000000


	//----- nvinfo : EIATTR_FRAME_SIZE
	.align		4
.L_13:
        /*0054*/ 	.byte	0x04, 0x11
        /*0056*/ 	.short	(.L_15 - .L_14)
	.align		4
.L_14:
        /*0058*/ 	.word	index@(_Z20computeAccelerationsPdS_S_S_S_S_i)
        /*005c*/ 	.word	0x00000000


	//----- nvinfo : EIATTR_MIN_STACK_SIZE
	.align		4
.L_15:
        /*0060*/ 	.byte	0x04, 0x12
        /*0062*/ 	.short	(.L_17 - .L_16)
	.align		4
.L_16:
        /*0064*/ 	.word	index@(_Z20computeAccelerationsPdS_S_S_S_S_i)
        /*0068*/ 	.word	0x00000000


	//----- nvinfo : EIATTR_MIN_STACK_SIZE
	.align		4
.L_17:
        /*006c*/ 	.byte	0x04, 0x12
        /*006e*/ 	.short	(.L_19 - .L_18)
	.align		4
.L_18:
        /*0070*/ 	.word	index@(_Z16Potential_ReducePdS_i)
        /*0074*/ 	.word	0x00000000


	//----- nvinfo : EIATTR_MIN_STACK_SIZE
	.align		4
.L_19:
        /*0078*/ 	.byte	0x04, 0x12
        /*007a*/ 	.short	(.L_21 - .L_20)
	.align		4
.L_20:
        /*007c*/ 	.word	index@(_Z13Potential_MapPdS_S_S_id)
        /*0080*/ 	.word	0x00000000
.L_21:


//--------------------- .nv.compat                --------------------------
	.section	.nv.compat,"",@"SHT_CUDA_COMPAT_INFO"
	.align	4
        /*0000*/ 	.byte	0x02, 0x09, 0x00, 0x00, 0x02, 0x02, 0x01, 0x00, 0x02, 0x05, 0x05, 0x00, 0x03, 0x07, 0x01, 0x01
        /*0010*/ 	.byte	0x02, 0x03, 0x00, 0x00, 0x02, 0x06, 0x01, 0x00, 0x04, 0x0b, 0x08, 0x00, 0x01, 0x00, 0x00, 0x00
        /*0020*/ 	.byte	0x00, 0x00, 0x00, 0x00


//--------------------- .nv.info._Z20computeAccelerationsPdS_S_S_S_S_i --------------------------
	.section	.nv.info._Z20computeAccelerationsPdS_S_S_S_S_i,"",@"SHT_CUDA_INFO"
	.sectionflags	@""
	.align	4


	//----- nvinfo : EIATTR_CUDA_API_VERSION
	.align		4
        /*0000*/ 	.byte	0x04, 0x37
        /*0002*/ 	.short	(.L_23 - .L_22)
.L_22:
        /*0004*/ 	.word	0x00000082


	//----- nvinfo : EIATTR_KPARAM_INFO
	.align		4
.L_23:
        /*0008*/ 	.byte	0x04, 0x17
        /*000a*/ 	.short	(.L_25 - .L_24)
.L_24:
        /*000c*/ 	.word	0x00000000
        /*0010*/ 	.short	0x0006
        /*0012*/ 	.short	0x0030
        /*0014*/ 	.byte	0x00, 0xf0, 0x11, 0x00


	//----- nvinfo : EIATTR_KPARAM_INFO
	.align		4
.L_25:
        /*0018*/ 	.byte	0x04, 0x17
        /*001a*/ 	.short	(.L_27 - .L_26)
.L_26:
        /*001c*/ 	.word	0x00000000
        /*0020*/ 	.short	0x0005
        /*0022*/ 	.short	0x0028
        /*0024*/ 	.byte	0x00, 0xf5, 0x21, 0x00


	//----- nvinfo : EIATTR_KPARAM_INFO
	.align		4
.L_27:
        /*0028*/ 	.byte	0x04, 0x17
        /*002a*/ 	.short	(.L_29 - .L_28)
.L_28:
        /*002c*/ 	.word	0x00000000
        /*0030*/ 	.short	0x0004
        /*0032*/ 	.short	0x0020
        /*0034*/ 	.byte	0x00, 0xf5, 0x21, 0x00


	//----- nvinfo : EIATTR_KPARAM_INFO
	.align		4
.L_29:
        /*0038*/ 	.byte	0x04, 0x17
        /*003a*/ 	.short	(.L_31 - .L_30)
.L_30:
        /*003c*/ 	.word	0x00000000
        /*0040*/ 	.short	0x0003
        /*0042*/ 	.short	0x0018
        /*0044*/ 	.byte	0x00, 0xf5, 0x21, 0x00


	//----- nvinfo : EIATTR_KPARAM_INFO
	.align		4
.L_31:
        /*0048*/ 	.byte	0x04, 0x17
        /*004a*/ 	.short	(.L_33 - .L_32)
.L_32:
        /*004c*/ 	.word	0x00000000
        /*0050*/ 	.short	0x0002
        /*0052*/ 	.short	0x0010
        /*0054*/ 	.byte	0x00, 0xf5, 0x21, 0x00


	//----- nvinfo : EIATTR_KPARAM_INFO
	.align		4
.L_33:
        /*0058*/ 	.byte	0x04, 0x17
        /*005a*/ 	.short	(.L_35 - .L_34)
.L_34:
        /*005c*/ 	.word	0x00000000
        /*0060*/ 	.short	0x0001
        /*0062*/ 	.short	0x0008
        /*0064*/ 	.byte	0x00, 0xf5, 0x21, 0x00


	//----- nvinfo : EIATTR_KPARAM_INFO
	.align		4
.L_35:
        /*0068*/ 	.byte	0x04, 0x17
        /*006a*/ 	.short	(.L_37 - .L_36)
.L_36:
        /*006c*/ 	.word	0x00000000
        /*0070*/ 	.short	0x0000
        /*0072*/ 	.short	0x0000
        /*0074*/ 	.byte	0x00, 0xf5, 0x21, 0x00


	//----- nvinfo : EIATTR_SPARSE_MMA_MASK
	.align		4
.L_37:
        /*0078*/ 	.byte	0x03, 0x50
        /*007a*/ 	.short	0x0000


	//----- nvinfo : EIATTR_MAXREG_COUNT
	.align		4
        /*007c*/ 	.byte	0x03, 0x1b
        /*007e*/ 	.short	0x00ff


	//----- nvinfo : EIATTR_MERCURY_ISA_VERSION
	.align		4
        /*0080*/ 	.byte	0x03, 0x5f
        /*0082*/ 	.short	0x0101


	//----- nvinfo : EIATTR_VRC_CTA_INIT_COUNT
	.align		4
        /*0084*/ 	.byte	0x02, 0x4a
	.zero		1
	.zero		1


	//----- nvinfo : EIATTR_EXIT_INSTR_OFFSETS
	.align		4
        /*0088*/ 	.byte	0x04, 0x1c
        /*008a*/ 	.short	(.L_39 - .L_38)


	//   ....[0]....
.L_38:
        /*008c*/ 	.word	0x000000a0


	//   ....[1]....
        /*0090*/ 	.word	0x00000930


	//----- nvinfo : EIATTR_CRS_STACK_SIZE
	.align		4
.L_39:
        /*0094*/ 	.byte	0x04, 0x1e
        /*0096*/ 	.short	(.L_41 - .L_40)
.L_40:
        /*0098*/ 	.word	0x00000000


	//----- nvinfo : EIATTR_CBANK_PARAM_SIZE
	.align		4
.L_41:
        /*009c*/ 	.byte	0x03, 0x19
        /*009e*/ 	.short	0x0034


	//----- nvinfo : EIATTR_PARAM_CBANK
	.align		4
        /*00a0*/ 	.byte	0x04, 0x0a
        /*00a2*/ 	.short	(.L_43 - .L_42)
	.align		4
.L_42:
        /*00a4*/ 	.word	index@(.nv.constant0._Z20computeAccelerationsPdS_S_S_S_S_i)
        /*00a8*/ 	.short	0x0380
        /*00aa*/ 	.short	0x0034


	//----- nvinfo : EIATTR_SW_WAR
	.align		4
.L_43:
        /*00ac*/ 	.byte	0x04, 0x36
        /*00ae*/ 	.short	(.L_45 - .L_44)
.L_44:
        /*00b0*/ 	.word	0x00000008
.L_45:


//--------------------- .nv.info._Z16Potential_ReducePdS_i --------------------------
	.section	.nv.info._Z16Potential_ReducePdS_i,"",@"SHT_CUDA_INFO"
	.sectionflags	@""
	.align	4


	//----- nvinfo : EIATTR_CUDA_API_VERSION
	.align		4
        /*0000*/ 	.byte	0x04, 0x37
        /*0002*/ 	.short	(.L_47 - .L_46)
.L_46:
        /*0004*/ 	.word	0x00000082


	//----- nvinfo : EIATTR_KPARAM_INFO
	.align		4
.L_47:
        /*0008*/ 	.byte	0x04, 0x17
        /*000a*/ 	.short	(.L_49 - .L_48)
.L_48:
        /*000c*/ 	.word	0x00000000
        /*0010*/ 	.short	0x0002
        /*0012*/ 	.short	0x0010
        /*0014*/ 	.byte	0x00, 0xf0, 0x11, 0x00


	//----- nvinfo : EIATTR_KPARAM_INFO
	.align		4
.L_49:
        /*0018*/ 	.byte	0x04, 0x17
        /*001a*/ 	.short	(.L_51 - .L_50)
.L_50:
        /*001c*/ 	.word	0x00000000
        /*0020*/ 	.short	0x0001
        /*0022*/ 	.short	0x0008
        /*0024*/ 	.byte	0x00, 0xf5, 0x21, 0x00


	//----- nvinfo : EIATTR_KPARAM_INFO
	.align		4
.L_51:
        /*0028*/ 	.byte	0x04, 0x17
        /*002a*/ 	.short	(.L_53 - .L_52)
.L_52:
        /*002c*/ 	.word	0x00000000
        /*0030*/ 	.short	0x0000
        /*0032*/ 	.short	0x0000
        /*0034*/ 	.byte	0x00, 0xf5, 0x21, 0x00


	//----- nvinfo : EIATTR_SPARSE_MMA_MASK
	.align		4
.L_53:
        /*0038*/ 	.byte	0x03, 0x50
        /*003a*/ 	.short	0x0000


	//----- nvinfo : EIATTR_MAXREG_COUNT
	.align		4
        /*003c*/ 	.byte	0x03, 0x1b
        /*003e*/ 	.short	0x00ff


	//----- nvinfo : EIATTR_NUM_BARRIERS
	.align		4
        /*0040*/ 	.byte	0x02, 0x4c
        /*0042*/ 	.byte	0x01
	.zero		1


	//----- nvinfo : EIATTR_MERCURY_ISA_VERSION
	.align		4
        /*0044*/ 	.byte	0x03, 0x5f
        /*0046*/ 	.short	0x0101


	//----- nvinfo : EIATTR_VRC_CTA_INIT_COUNT
	.align		4
        /*0048*/ 	.byte	0x02, 0x4a
	.zero		1
	.zero		1


	//----- nvinfo : EIATTR_EXIT_INSTR_OFFSETS
	.align		4
        /*004c*/ 	.byte	0x04, 0x1c
        /*004e*/ 	.short	(.L_55 - .L_54)


	//   ....[0]....
.L_54:
        /*0050*/ 	.word	0x000008d0


	//   ....[1]....
        /*0054*/ 	.word	0x00000950


	//----- nvinfo : EIATTR_CBANK_PARAM_SIZE
	.align		4
.L_55:
        /*0058*/ 	.byte	0x03, 0x19
        /*005a*/ 	.short	0x0014


	//----- nvinfo : EIATTR_PARAM_CBANK
	.align		4
        /*005c*/ 	.byte	0x04, 0x0a
        /*005e*/ 	.short	(.L_57 - .L_56)
	.align		4
.L_56:
        /*0060*/ 	.word	index@(.nv.constant0._Z16Potential_ReducePdS_i)
        /*0064*/ 	.short	0x0380
        /*0066*/ 	.short	0x0014


	//----- nvinfo : EIATTR_SW_WAR
	.align		4
.L_57:
        /*0068*/ 	.byte	0x04, 0x36
        /*006a*/ 	.short	(.L_59 - .L_58)
.L_58:
        /*006c*/ 	.word	0x00000008
.L_59:


//--------------------- .nv.info._Z13Potential_MapPdS_S_S_id --------------------------
	.section	.nv.info._Z13Potential_MapPdS_S_S_id,"",@"SHT_CUDA_INFO"
	.sectionflags	@""
	.align	4


	//----- nvinfo : EIATTR_CUDA_API_VERSION
	.align		4
        /*0000*/ 	.byte	0x04, 0x37
        /*0002*/ 	.short	(.L_61 - .L_60)
.L_60:
        /*0004*/ 	.word	0x00000082


	//----- nvinfo : EIATTR_KPARAM_INFO
	.align		4
.L_61:
        /*0008*/ 	.byte	0x04, 0x17
        /*000a*/ 	.short	(.L_63 - .L_62)
.L_62:
        /*000c*/ 	.word	0x00000000
        /*0010*/ 	.short	0x0005
        /*0012*/ 	.short	0x0028
        /*0014*/ 	.byte	0x00, 0xf0, 0x21, 0x00


	//----- nvinfo : EIATTR_KPARAM_INFO
	.align		4
.L_63:
        /*0018*/ 	.byte	0x04, 0x17
        /*001a*/ 	.short	(.L_65 - .L_64)
.L_64:
        /*001c*/ 	.word	0x00000000
        /*0020*/ 	.short	0x0004
        /*0022*/ 	.short	0x0020
        /*0024*/ 	.byte	0x00, 0xf0, 0x11, 0x00


	//----- nvinfo : EIATTR_KPARAM_INFO
	.align		4
.L_65:
        /*0028*/ 	.byte	0x04, 0x17
        /*002a*/ 	.short	(.L_67 - .L_66)
.L_66:
        /*002c*/ 	.word	0x00000000
        /*0030*/ 	.short	0x0003
        /*0032*/ 	.short	0x0018
        /*0034*/ 	.byte	0x00, 0xf5, 0x21, 0x00


	//----- nvinfo : EIATTR_KPARAM_INFO
	.align		4
.L_67:
        /*0038*/ 	.byte	0x04, 0x17
        /*003a*/ 	.short	(.L_69 - .L_68)
.L_68:
        /*003c*/ 	.word	0x00000000
        /*0040*/ 	.short	0x0002
        /*0042*/ 	.short	0x0010
        /*0044*/ 	.byte	0x00, 0xf5, 0x21, 0x00


	//----- nvinfo : EIATTR_KPARAM_INFO
	.align		4
.L_69:
        /*0048*/ 	.byte	0x04, 0x17
        /*004a*/ 	.short	(.L_71 - .L_70)
.L_70:
        /*004c*/ 	.word	0x00000000
        /*0050*/ 	.short	0x0001
        /*0052*/ 	.short	0x0008
        /*0054*/ 	.byte	0x00, 0xf5, 0x21, 0x00


	//----- nvinfo : EIATTR_KPARAM_INFO
	.align		4
.L_71:
        /*0058*/ 	.byte	0x04, 0x17
        /*005a*/ 	.short	(.L_73 - .L_72)
.L_72:
        /*005c*/ 	.word	0x00000000
        /*0060*/ 	.short	0x0000
        /*0062*/ 	.short	0x0000
        /*0064*/ 	.byte	0x00, 0xf5, 0x21, 0x00


	//----- nvinfo : EIATTR_SPARSE_MMA_MASK
	.align		4
.L_73:
        /*0068*/ 	.byte	0x03, 0x50
        /*006a*/ 	.short	0x0000


	//----- nvinfo : EIATTR_MAXREG_COUNT
	.align		4
        /*006c*/ 	.byte	0x03, 0x1b
        /*006e*/ 	.short	0x00ff


	//----- nvinfo : EIATTR_MERCURY_ISA_VERSION
	.align		4
        /*0070*/ 	.byte	0x03, 0x5f
        /*0072*/ 	.short	0x0101


	//----- nvinfo : EIATTR_VRC_CTA_INIT_COUNT
	.align		4
        /*0074*/ 	.byte	0x02, 0x4a
	.zero		1
	.zero		1


	//----- nvinfo : EIATTR_EXIT_INSTR_OFFSETS
	.align		4
        /*0078*/ 	.byte	0x04, 0x1c
        /*007a*/ 	.short	(.L_75 - .L_74)


	//   ....[0]....
.L_74:
        /*007c*/ 	.word	0x00000080


	//   ....[1]....
        /*0080*/ 	.word	0x00001470


	//----- nvinfo : EIATTR_CRS_STACK_SIZE
	.align		4
.L_75:
        /*0084*/ 	.byte	0x04, 0x1e
        /*0086*/ 	.short	(.L_77 - .L_76)
.L_76:
        /*0088*/ 	.word	0x00000000


	//----- nvinfo : EIATTR_CBANK_PARAM_SIZE
	.align		4
.L_77:
        /*008c*/ 	.byte	0x03, 0x19
        /*008e*/ 	.short	0x0030


	//----- nvinfo : EIATTR_PARAM_CBANK
	.align		4
        /*0090*/ 	.byte	0x04, 0x0a
        /*0092*/ 	.short	(.L_79 - .L_78)
	.align		4
.L_78:
        /*0094*/ 	.word	index@(.nv.constant0._Z13Potential_MapPdS_S_S_id)
        /*0098*/ 	.short	0x0380
        /*009a*/ 	.short	0x0030


	//----- nvinfo : EIATTR_SW_WAR
	.align		4
.L_79:
        /*009c*/ 	.byte	0x04, 0x36
        /*009e*/ 	.short	(.L_81 - .L_80)
.L_80:
        /*00a0*/ 	.word	0x00000008
.L_81:


//--------------------- .nv.callgraph             --------------------------
	.section	.nv.callgraph,"",@"SHT_CUDA_CALLGRAPH"
	.align	4
	.sectionentsize	8
	.align		4
        /*0000*/ 	.word	0x00000000
	.align		4
        /*0004*/ 	.word	0xffffffff
	.align		4
        /*0008*/ 	.word	0x00000000
	.align		4
        /*000c*/ 	.word	0xfffffffe
	.align		4
        /*0010*/ 	.word	0x00000000
	.align		4
        /*0014*/ 	.word	0xfffffffd
	.align		4
        /*0018*/ 	.word	0x00000000
	.align		4
        /*001c*/ 	.word	0xfffffffc


//--------------------- .text._Z20computeAccelerationsPdS_S_S_S_S_i --------------------------
	.section	.text._Z20computeAccelerationsPdS_S_S_S_S_i,"ax",@progbits
	.align	128
        .global         _Z20computeAccelerationsPdS_S_S_S_S_i
        .type           _Z20computeAccelerationsPdS_S_S_S_S_i,@function
        .size           _Z20computeAccelerationsPdS_S_S_S_S_i,(.L_x_60 - _Z20computeAccelerationsPdS_S_S_S_S_i)
        .other          _Z20computeAccelerationsPdS_S_S_S_S_i,@"STO_CUDA_ENTRY STV_DEFAULT"
_Z20computeAccelerationsPdS_S_S_S_S_i:
.text._Z20computeAccelerationsPdS_S_S_S_S_i:
[----:B------:R-:W-:Y:S01]  /*0000*/  LDC R1, c[0x0][0x37c] ;  /* 0x0000df00ff017b82 */ /* 0x000fe20000000800 */
[----:B------:R-:W0:Y:S07]  /*0010*/  S2R R3, SR_TID.X ;  /* 0x0000000000037919 */ /* 0x000e2e0000002100 */
[----:B------:R-:W0:Y:S01]  /*0020*/  S2UR UR4, SR_CTAID.X ;  /* 0x00000000000479c3 */ /* 0x000e220000002500 */
[----:B------:R-:W1:Y:S07]  /*0030*/  LDCU UR5, c[0x0][0x3b0] ;  /* 0x00007600ff0577ac */ /* 0x000e6e0008000800 */
[----:B------:R-:W0:Y:S02]  /*0040*/  LDC R0, c[0x0][0x360] ;  /* 0x0000d800ff007b82 */ /* 0x000e240000000800 */
[----:B0-----:R-:W-:Y:S01]  /*0050*/  IMAD R3, R0, UR4, R3 ;  /* 0x0000000400037c24 */ /* 0x001fe2000f8e0203 */
[----:B-1----:R-:W-:-:S03]  /*0060*/  UIADD3 UR4, UPT, UPT, UR5, -0x1, URZ ;  /* 0xffffffff05047890 */ /* 0x002fc6000fffe0ff */
[----:B------:R-:W-:-:S05]  /*0070*/  VIADD R0, R3, 0x1 ;  /* 0x0000000103007836 */ /* 0x000fca0000000000 */
[----:B------:R-:W-:-:S04]  /*0080*/  ISETP.GE.AND P0, PT, R0, UR5, PT ;  /* 0x0000000500007c0c */ /* 0x000fc8000bf06270 */
[----:B------:R-:W-:-:S13]  /*0090*/  ISETP.GE.OR P0, PT, R3, UR4, P0 ;  /* 0x0000000403007c0c */ /* 0x000fda0008706670 */
[----:B------:R-:W-:Y:S05]  /*00a0*/  @P0 EXIT ;  /* 0x000000000000094d */ /* 0x000fea0003800000 */
[----:B------:R-:W0:Y:S01]  /*00b0*/  LDC.64 R14, c[0x0][0x398] ;  /* 0x0000e600ff0e7b82 */ /* 0x000e220000000a00 */
[----:B------:R-:W1:Y:S07]  /*00c0*/  LDCU.64 UR4, c[0x0][0x358] ;  /* 0x00006b00ff0477ac */ /* 0x000e6e0008000a00 */
[----:B------:R-:W2:Y:S08]  /*00d0*/  LDC.64 R12, c[0x0][0x3a0] ;  /* 0x0000e800ff0c7b82 */ /* 0x000eb00000000a00 */
[----:B------:R-:W3:Y:S08]  /*00e0*/  LDC.64 R10, c[0x0][0x3a8] ;  /* 0x0000ea00ff0a7b82 */ /* 0x000ef00000000a00 */
[----:B------:R-:W4:Y:S01]  /*00f0*/  LDC.64 R8, c[0x0][0x380] ;  /* 0x0000e000ff087b82 */ /* 0x000f220000000a00 */
[----:B0-----:R-:W-:-:S07]  /*0100*/  IMAD.WIDE R14, R3, 0x8, R14 ;  /* 0x00000008030e7825 */ /* 0x001fce00078e020e */
[----:B------:R-:W0:Y:S01]  /*0110*/  LDC.64 R6, c[0x0][0x388] ;  /* 0x0000e200ff067b82 */ /* 0x000e220000000a00 */
[----:B--2---:R-:W-:-:S07]  /*0120*/  IMAD.WIDE R12, R3, 0x8, R12 ;  /* 0x00000008030c7825 */ /* 0x004fce00078e020c */
[----:B------:R-:W2:Y:S01]  /*0130*/  LDC.64 R4, c[0x0][0x390] ;  /* 0x0000e400ff047b82 */ /* 0x000ea20000000a00 */
[----:B---3--:R-:W-:-:S04]  /*0140*/  IMAD.WIDE R10, R3, 0x8, R10 ;  /* 0x00000008030a7825 */ /* 0x008fc800078e020a */
[----:B----4-:R-:W-:-:S04]  /*0150*/  IMAD.WIDE R8, R3, 0x8, R8 ;  /* 0x0000000803087825 */ /* 0x010fc800078e0208 */
[----:B0-----:R-:W-:-:S04]  /*0160*/  IMAD.WIDE R6, R3, 0x8, R6 ;  /* 0x0000000803067825 */ /* 0x001fc800078e0206 */
[----:B-12---:R-:W-:-:S07]  /*0170*/  IMAD.WIDE R4, R3, 0x8, R4 ;  /* 0x0000000803047825 */ /* 0x006fce00078e0204 */
.L_x_14:
[----:B0-----:R-:W0:Y:S01]  /*0180*/  LDC.64 R16, c[0x0][0x3a0] ;  /* 0x0000e800ff107b82 */ /* 0x001e220000000a00 */
[----:B--2---:R-:W2:Y:S04]  /*0190*/  LDG.E.64 R22, desc[UR4][R12.64] ;  /* 0x000000040c167981 */ /* 0x004ea8000c1e1b00 */
[----:B---3--:R-:W3:Y:S03]  /*01a0*/  LDG.E.64 R18, desc[UR4][R14.64] ;  /* 0x000000040e127981 */ /* 0x008ee6000c1e1b00 */
[----:B-1----:R-:W1:Y:S01]  /*01b0*/  LDC.64 R2, c[0x0][0x398] ;  /* 0x0000e600ff027b82 */ /* 0x002e620000000a00 */
[----:B------:R-:W4:Y:S07]  /*01c0*/  LDG.E.64 R20, desc[UR4][R10.64] ;  /* 0x000000040a147981 */ /* 0x000f2e000c1e1b00 */
[----:B------:R-:W5:Y:S01]  /*01d0*/  LDC.64 R24, c[0x0][0x3a8] ;  /* 0x0000ea00ff187b82 */ /* 0x000f620000000a00 */
[----:B0-----:R-:W-:-:S06]  /*01e0*/  IMAD.WIDE R16, R0, 0x8, R16 ;  /* 0x0000000800107825 */ /* 0x001fcc00078e0210 */
[----:B------:R-:W2:Y:S01]  /*01f0*/  LDG.E.64 R16, desc[UR4][R16.64] ;  /* 0x0000000410107981 */ /* 0x000ea2000c1e1b00 */
[----:B-1----:R-:W-:-:S06]  /*0200*/  IMAD.WIDE R2, R0, 0x8, R2 ;  /* 0x0000000800027825 */ /* 0x002fcc00078e0202 */
[----:B------:R-:W3:Y:S01]  /*0210*/  LDG.E.64 R2, desc[UR4][R2.64] ;  /* 0x0000000402027981 */ /* 0x000ee2000c1e1b00 */
[----:B-----5:R-:W-:-:S06]  /*0220*/  IMAD.WIDE R24, R0, 0x8, R24 ;  /* 0x0000000800187825 */ /* 0x020fcc00078e0218 */
[----:B------:R-:W4:Y:S01]  /*0230*/  LDG.E.64 R24, desc[UR4][R24.64] ;  /* 0x0000000418187981 */ /* 0x000f22000c1e1b00 */
[----:B------:R-:W-:Y:S01]  /*0240*/  BSSY.RECONVERGENT B0, `(.L_x_0) ;  /* 0x000001e000007945 */ /* 0x000fe20003800200 */
[----:B--2---:R-:W-:Y:S02]  /*0250*/  DADD R22, R22, -R16 ;  /* 0x0000000016167229 */ /* 0x004fe40000000810 */
[----:B---3--:R-:W-:-:S06]  /*0260*/  DADD R18, R18, -R2 ;  /* 0x0000000012127229 */ /* 0x008fcc0000000802 */
[----:B------:R-:W-:Y:S02]  /*0270*/  DMUL R26, R22, R22 ;  /* 0x00000016161a7228 */ /* 0x000fe40000000000 */
[----:B----4-:R-:W-:-:S06]  /*0280*/  DADD R20, R20, -R24 ;  /* 0x0000000014147229 */ /* 0x010fcc0000000818 */
[----:B------:R-:W-:-:S08]  /*0290*/  DFMA R26, R18, R18, R26 ;  /* 0x00000012121a722b */ /* 0x000fd0000000001a */
[----:B------:R-:W-:-:S08]  /*02a0*/  DFMA R26, R20, R20, R26 ;  /* 0x00000014141a722b */ /* 0x000fd0000000001a */
[----:B------:R-:W-:-:S08]  /*02b0*/  DMUL R16, R26, R26 ;  /* 0x0000001a1a107228 */ /* 0x000fd00000000000 */
[----:B------:R-:W-:-:S08]  /*02c0*/  DMUL R2, R26, R16 ;  /* 0x000000101a027228 */ /* 0x000fd00000000000 */
[----:B------:R-:W-:-:S08]  /*02d0*/  DMUL R36, R2, R2 ;  /* 0x0000000202247228 */ /* 0x000fd00000000000 */
[----:B------:R-:W-:-:S06]  /*02e0*/  DMUL R36, R26, R36 ;  /* 0x000000241a247228 */ /* 0x000fcc0000000000 */
[----:B------:R-:W0:Y:S01]  /*02f0*/  MUFU.RCP64H R17, R37 ;  /* 0x0000002500117308 */ /* 0x000e220000001800 */
[----:B------:R-:W-:-:S06]  /*0300*/  IMAD.MOV.U32 R16, RZ, RZ, 0x1 ;  /* 0x00000001ff107424 */ /* 0x000fcc00078e00ff */
[----:B0-----:R-:W-:-:S08]  /*0310*/  DFMA R24, -R36, R16, 1 ;  /* 0x3ff000002418742b */ /* 0x001fd00000000110 */
[----:B------:R-:W-:-:S08]  /*0320*/  DFMA R24, R24, R24, R24 ;  /* 0x000000181818722b */ /* 0x000fd00000000018 */
[----:B------:R-:W-:-:S08]  /*0330*/  DFMA R24, R16, R24, R16 ;  /* 0x000000181018722b */ /* 0x000fd00000000010 */
[----:B------:R-:W-:Y:S02]  /*0340*/  DFMA R16, -R36, R24, 1 ;  /* 0x3ff000002410742b */ /* 0x000fe40000000118 */
[----:B------:R-:W-:-:S06]  /*0350*/  DADD R26, -R2, 2 ;  /* 0x40000000021a7429 */ /* 0x000fcc0000000100 */
[----:B------:R-:W-:-:S08]  /*0360*/  DFMA R16, R24, R16, R24 ;  /* 0x000000101810722b */ /* 0x000fd00000000018 */
[----:B------:R-:W-:-:S08]  /*0370*/  DMUL R2, R26, R16 ;  /* 0x000000101a027228 */ /* 0x000fd00000000000 */
[----:B------:R-:W-:-:S08]  /*0380*/  DFMA R24, -R36, R2, R26 ;  /* 0x000000022418722b */ /* 0x000fd0000000011a */
[----:B------:R-:W-:Y:S01]  /*0390*/  DFMA R2, R16, R24, R2 ;  /* 0x000000181002722b */ /* 0x000fe20000000002 */
[----:B------:R-:W-:-:S09]  /*03a0*/  FSETP.GEU.AND P1, PT, |R27|, 6.5827683646048100446e-37, PT ;  /* 0x036000001b00780b */ /* 0x000fd20003f2e200 */
[----:B------:R-:W-:-:S05]  /*03b0*/  FFMA R16, RZ, R37, R3 ;  /* 0x00000025ff107223 */ /* 0x000fca0000000003 */
[----:B------:R-:W-:-:S13]  /*03c0*/  FSETP.GT.AND P0, PT, |R16|, 1.469367938527859385e-39, PT ;  /* 0x001000001000780b */ /* 0x000fda0003f04200 */
[----:B------:R-:W-:Y:S05]  /*03d0*/  @P0 BRA P1, `(.L_x_1) ;  /* 0x0000000000100947 */ /* 0x000fea0000800000 */
[----:B------:R-:W-:-:S07]  /*03e0*/  MOV R2, 0x400 ;  /* 0x0000040000027802 */ /* 0x000fce0000000f00 */
[----:B------:R-:W-:Y:S05]  /*03f0*/  CALL.REL.NOINC `($__internal_0_$__cuda_sm20_div_rn_f64_full) ;  /* 0x0000000400507944 */ /* 0x000fea0003c00000 */
[----:B------:R-:W-:Y:S02]  /*0400*/  IMAD.MOV.U32 R2, RZ, RZ, R30 ;  /* 0x000000ffff027224 */ /* 0x000fe400078e001e */
[----:B------:R-:W-:-:S07]  /*0410*/  IMAD.MOV.U32 R3, RZ, RZ, R31 ;  /* 0x000000ffff037224 */ /* 0x000fce00078e001f */
.L_x_1:
[----:B------:R-:W-:Y:S05]  /*0420*/  BSYNC.RECONVERGENT B0 ;  /* 0x0000000000007941 */ /* 0x000fea0003800200 */
.L_x_0:
[----:B------:R0:W5:Y:S01]  /*0430*/  LDG.E.64 R16, desc[UR4][R8.64] ;  /* 0x0000000408107981 */ /* 0x000162000c1e1b00 */
[----:B------:R-:W-:Y:S01]  /*0440*/  DMUL R24, R2, 24 ;  /* 0x4038000002187828 */ /* 0x000fe20000000000 */
[----:B------:R-:W-:Y:S07]  /*0450*/  BSSY B0, `(.L_x_2) ;  /* 0x000000a000007945 */ /* 0x000fee0003800000 */
[----:B------:R-:W-:-:S11]  /*0460*/  DMUL R2, R18, R24 ;  /* 0x0000001812027228 */ /* 0x000fd60000000000 */
.L_x_3:
[----:B-----5:R-:W-:Y:S01]  /*0470*/  DADD R18, R2, R16 ;  /* 0x0000000002127229 */ /* 0x020fe20000000010 */
[----:B------:R-:W-:Y:S09]  /*0480*/  YIELD ;  /* 0x0000000000007946 */ /* 0x000ff20003800000 */
[----:B------:R-:W2:Y:S02]  /*0490*/  ATOMG.E.CAS.64.STRONG.GPU PT, R18, [R8], R16, R18 ;  /* 0x00000010081273a9 */ /* 0x000ea400001ee512 */
[----:B--2---:R-:W-:Y:S01]  /*04a0*/  ISETP.NE.U32.AND P0, PT, R16, R18, PT ;  /* 0x000000121000720c */ /* 0x004fe20003f05070 */
[----:B------:R-:W-:-:S03]  /*04b0*/  IMAD.MOV.U32 R16, RZ, RZ, R18 ;  /* 0x000000ffff107224 */ /* 0x000fc600078e0012 */
[----:B------:R-:W-:Y:S01]  /*04c0*/  ISETP.NE.AND.EX P0, PT, R17, R19, PT, P0 ;  /* 0x000000131100720c */ /* 0x000fe20003f05300 */
[----:B------:R-:W-:-:S12]  /*04d0*/  IMAD.MOV.U32 R17, RZ, RZ, R19 ;  /* 0x000000ffff117224 */ /* 0x000fd800078e0013 */
[----:B------:R-:W-:Y:S05]  /*04e0*/  @P0 BRA `(.L_x_3) ;  /* 0xfffffffc00e00947 */ /* 0x000fea000383ffff */
[----:B------:R-:W-:Y:S05]  /*04f0*/  BSYNC B0 ;  /* 0x0000000000007941 */ /* 0x000fea0003800000 */
.L_x_2:
[----:B------:R1:W5:Y:S01]  /*0500*/  LDG.E.64 R16, desc[UR4][R6.64] ;  /* 0x0000000406107981 */ /* 0x000362000c1e1b00 */
[----:B------:R-:W-:Y:S01]  /*0510*/  DMUL R22, R22, R24 ;  /* 0x0000001816167228 */ /* 0x000fe20000000000 */
[----:B------:R-:W-:Y:S10]  /*0520*/  BSSY B0, `(.L_x_4) ;  /* 0x0000009000007945 */ /* 0x000ff40003800000 */
.L_x_5:
        /* <DEDUP_REMOVED lines=9> */
.L_x_4:
[----:B------:R2:W5:Y:S01]  /*05c0*/  LDG.E.64 R16, desc[UR4][R4.64] ;  /* 0x0000000404107981 */ /* 0x000562000c1e1b00 */
[----:B------:R-:W-:Y:S01]  /*05d0*/  DMUL R20, R20, R24 ;  /* 0x0000001814147228 */ /* 0x000fe20000000000 */
[----:B------:R-:W-:Y:S10]  /*05e0*/  BSSY B0, `(.L_x_6) ;  /* 0x0000009000007945 */ /* 0x000ff40003800000 */
.L_x_7:
[----:B-----5:R-:W-:Y:S01]  /*05f0*/  DADD R18, R20, R16 ;  /* 0x0000000014127229 */ /* 0x020fe20000000010 */
[----:B------:R-:W-:Y:S09]  /*0600*/  YIELD ;  /* 0x0000000000007946 */ /* 0x000ff20003800000 */
[----:B------:R-:W3:Y:S02]  /*0610*/  ATOMG.E.CAS.64.STRONG.GPU PT, R18, [R4], R16, R18 ;  /* 0x00000010041273a9 */ /* 0x000ee400001ee512 */
[----:B---3--:R-:W-:Y:S01]  /*0620*/  ISETP.NE.U32.AND P0, PT, R16, R18, PT ;  /* 0x000000121000720c */ /* 0x008fe20003f05070 */
[----:B------:R-:W-:-:S03]  /*0630*/  IMAD.MOV.U32 R16, RZ, RZ, R18 ;  /* 0x000000ffff107224 */ /* 0x000fc600078e0012 */
[----:B------:R-:W-:Y:S01]  /*0640*/  ISETP.NE.AND.EX P0, PT, R17, R19, PT, P0 ;  /* 0x000000131100720c */ /* 0x000fe20003f05300 */
[----:B------:R-:W-:-:S12]  /*0650*/  IMAD.MOV.U32 R17, RZ, RZ, R19 ;  /* 0x000000ffff117224 */ /* 0x000fd800078e0013 */
[----:B------:R-:W-:Y:S05]  /*0660*/  @P0 BRA `(.L_x_7) ;  /* 0xfffffffc00e00947 */ /* 0x000fea000383ffff */
[----:B------:R-:W-:Y:S05]  /*0670*/  BSYNC B0 ;  /* 0x0000000000007941 */ /* 0x000fea0003800000 */
.L_x_6:
[----:B------:R-:W3:Y:S02]  /*0680*/  LDC.64 R24, c[0x0][0x380] ;  /* 0x0000e000ff187b82 */ /* 0x000ee40000000a00 */
[----:B---3--:R-:W-:-:S05]  /*0690*/  IMAD.WIDE R24, R0, 0x8, R24 ;  /* 0x0000000800187825 */ /* 0x008fca00078e0218 */
[----:B------:R3:W5:Y:S01]  /*06a0*/  LDG.E.64 R16, desc[UR4][R24.64] ;  /* 0x0000000418107981 */ /* 0x000762000c1e1b00 */
[----:B------:R-:W-:Y:S01]  /*06b0*/  BSSY B0, `(.L_x_8) ;  /* 0x0000009000007945 */ /* 0x000fe20003800000 */
.L_x_9:
[----:B-----5:R-:W-:Y:S01]  /*06c0*/  DADD R18, -R2, R16 ;  /* 0x0000000002127229 */ /* 0x020fe20000000110 */
[----:B------:R-:W-:Y:S09]  /*06d0*/  YIELD ;  /* 0x0000000000007946 */ /* 0x000ff20003800000 */
[----:B------:R-:W4:Y:S02]  /*06e0*/  ATOMG.E.CAS.64.STRONG.GPU PT, R18, [R24], R16, R18 ;  /* 0x00000010181273a9 */ /* 0x000f2400001ee512 */
[----:B----4-:R-:W-:Y:S01]  /*06f0*/  ISETP.NE.U32.AND P0, PT, R16, R18, PT ;  /* 0x000000121000720c */ /* 0x010fe20003f05070 */
[----:B------:R-:W-:-:S03]  /*0700*/  IMAD.MOV.U32 R16, RZ, RZ, R18 ;  /* 0x000000ffff107224 */ /* 0x000fc600078e0012 */
[----:B------:R-:W-:Y:S01]  /*0710*/  ISETP.NE.AND.EX P0, PT, R17, R19, PT, P0 ;  /* 0x000000131100720c */ /* 0x000fe20003f05300 */
[----:B------:R-:W-:-:S12]  /*0720*/  IMAD.MOV.U32 R17, RZ, RZ, R19 ;  /* 0x000000ffff117224 */ /* 0x000fd800078e0013 */
[----:B------:R-:W-:Y:S05]  /*0730*/  @P0 BRA `(.L_x_9) ;  /* 0xfffffffc00e00947 */ /* 0x000fea000383ffff */
[----:B------:R-:W-:Y:S05]  /*0740*/  BSYNC B0 ;  /* 0x0000000000007941 */ /* 0x000fea0003800000 */
.L_x_8:
[----:B------:R-:W4:Y:S02]  /*0750*/  LDC.64 R2, c[0x0][0x388] ;  /* 0x0000e200ff027b82 */ /* 0x000f240000000a00 */
[----:B----4-:R-:W-:-:S05]  /*0760*/  IMAD.WIDE R2, R0, 0x8, R2 ;  /* 0x0000000800027825 */ /* 0x010fca00078e0202 */
[----:B------:R4:W5:Y:S01]  /*0770*/  LDG.E.64 R16, desc[UR4][R2.64] ;  /* 0x0000000402107981 */ /* 0x000962000c1e1b00 */
[----:B------:R-:W-:Y:S01]  /*0780*/  BSSY B0, `(.L_x_10) ;  /* 0x0000009000007945 */ /* 0x000fe20003800000 */
.L_x_11:
[----:B-----5:R-:W-:Y:S01]  /*0790*/  DADD R18, -R22, R16 ;  /* 0x0000000016127229 */ /* 0x020fe20000000110 */
        /* <DEDUP_REMOVED lines=8> */
.L_x_10:
[----:B----4-:R-:W2:Y:S02]  /*0820*/  LDC.64 R2, c[0x0][0x390] ;  /* 0x0000e400ff027b82 */ /* 0x010ea40000000a00 */
[----:B--2---:R-:W-:-:S05]  /*0830*/  IMAD.WIDE R2, R0, 0x8, R2 ;  /* 0x0000000800027825 */ /* 0x004fca00078e0202 */
[----:B------:R2:W5:Y:S01]  /*0840*/  LDG.E.64 R16, desc[UR4][R2.64] ;  /* 0x0000000402107981 */ /* 0x000562000c1e1b00 */
[----:B------:R-:W-:Y:S01]  /*0850*/  BSSY B0, `(.L_x_12) ;  /* 0x0000009000007945 */ /* 0x000fe20003800000 */
.L_x_13:
        /* <DEDUP_REMOVED lines=9> */
.L_x_12:
[----:B------:R-:W4:Y:S01]  /*08f0*/  LDCU UR6, c[0x0][0x3b0] ;  /* 0x00007600ff0677ac */ /* 0x000f220008000800 */
[----:B------:R-:W-:-:S05]  /*0900*/  VIADD R0, R0, 0x1 ;  /* 0x0000000100007836 */ /* 0x000fca0000000000 */
[----:B----4-:R-:W-:-:S13]  /*0910*/  ISETP.GE.AND P0, PT, R0, UR6, PT ;  /* 0x0000000600007c0c */ /* 0x010fda000bf06270 */
[----:B------:R-:W-:Y:S05]  /*0920*/  @!P0 BRA `(.L_x_14) ;  /* 0xfffffff800148947 */ /* 0x000fea000383ffff */
[----:B------:R-:W-:Y:S05]  /*0930*/  EXIT ;  /* 0x000000000000794d */ /* 0x000fea0003800000 */
        .weak           $__internal_0_$__cuda_sm20_div_rn_f64_full
        .type           $__internal_0_$__cuda_sm20_div_rn_f64_full,@function
        .size           $__internal_0_$__cuda_sm20_div_rn_f64_full,(.L_x_60 - $__internal_0_$__cuda_sm20_div_rn_f64_full)
$__internal_0_$__cuda_sm20_div_rn_f64_full:
[----:B------:R-:W-:Y:S01]  /*0940*/  FSETP.GEU.AND P2, PT, |R27|, 1.469367938527859385e-39, PT ;  /* 0x001000001b00780b */ /* 0x000fe20003f4e200 */
[--C-:B------:R-:W-:Y:S01]  /*0950*/  IMAD.MOV.U32 R16, RZ, RZ, R36.reuse ;  /* 0x000000ffff107224 */ /* 0x100fe200078e0024 */
[C---:B------:R-:W-:Y:S01]  /*0960*/  FSETP.GEU.AND P0, PT, |R37|.reuse, 1.469367938527859385e-39, PT ;  /* 0x001000002500780b */ /* 0x040fe20003f0e200 */
[----:B------:R-:W-:Y:S01]  /*0970*/  IMAD.MOV.U32 R17, RZ, RZ, R37 ;  /* 0x000000ffff117224 */ /* 0x000fe200078e0025 */
[----:B------:R-:W-:Y:S01]  /*0980*/  LOP3.LUT R24, R37, 0x800fffff, RZ, 0xc0, !PT ;  /* 0x800fffff25187812 */ /* 0x000fe200078ec0ff */
[----:B------:R-:W-:Y:S01]  /*0990*/  IMAD.MOV.U32 R29, RZ, RZ, 0x1ca00000 ;  /* 0x1ca00000ff1d7424 */ /* 0x000fe200078e00ff */
[----:B------:R-:W-:Y:S01]  /*09a0*/  LOP3.LUT R3, R27, 0x7ff00000, RZ, 0xc0, !PT ;  /* 0x7ff000001b037812 */ /* 0x000fe200078ec0ff */
[----:B------:R-:W-:Y:S01]  /*09b0*/  IMAD.MOV.U32 R30, RZ, RZ, 0x1 ;  /* 0x00000001ff1e7424 */ /* 0x000fe200078e00ff */
[----:B------:R-:W-:Y:S01]  /*09c0*/  LOP3.LUT R25, R24, 0x3ff00000, RZ, 0xfc, !PT ;  /* 0x3ff0000018197812 */ /* 0x000fe200078efcff */
[----:B------:R-:W-:Y:S01]  /*09d0*/  IMAD.MOV.U32 R24, RZ, RZ, R36 ;  /* 0x000000ffff187224 */ /* 0x000fe200078e0024 */
[----:B------:R-:W-:Y:S01]  /*09e0*/  LOP3.LUT R36, R37, 0x7ff00000, RZ, 0xc0, !PT ;  /* 0x7ff0000025247812 */ /* 0x000fe200078ec0ff */
[----:B------:R-:W-:Y:S02]  /*09f0*/  BSSY.RECONVERGENT B1, `(.L_x_15) ;  /* 0x000004f000017945 */ /* 0x000fe40003800200 */
[----:B------:R-:W-:Y:S01]  /*0a00*/  @!P2 LOP3.LUT R28, R17, 0x7ff00000, RZ, 0xc0, !PT ;  /* 0x7ff00000111ca812 */ /* 0x000fe200078ec0ff */
[----:B------:R-:W-:Y:S01]  /*0a10*/  @!P2 IMAD.MOV.U32 R32, RZ, RZ, RZ ;  /* 0x000000ffff20a224 */ /* 0x000fe200078e00ff */
[----:B------:R-:W-:Y:S01]  /*0a20*/  @!P0 DMUL R24, R16, 8.98846567431157953865e+307 ;  /* 0x7fe0000010188828 */ /* 0x000fe20000000000 */
[----:B------:R-:W-:-:S02]  /*0a30*/  ISETP.GE.U32.AND P1, PT, R3, R36, PT ;  /* 0x000000240300720c */ /* 0x000fc40003f26070 */
[----:B------:R-:W-:Y:S01]  /*0a40*/  @!P2 ISETP.GE.U32.AND P3, PT, R3, R28, PT ;  /* 0x0000001c0300a20c */ /* 0x000fe20003f66070 */
[----:B------:R-:W-:Y:S02]  /*0a50*/  IMAD.MOV.U32 R28, RZ, RZ, R26 ;  /* 0x000000ffff1c7224 */ /* 0x000fe400078e001a */
[----:B------:R-:W0:Y:S01]  /*0a60*/  MUFU.RCP64H R31, R25 ;  /* 0x00000019001f7308 */ /* 0x000e220000001800 */
[C---:B------:R-:W-:Y:S02]  /*0a70*/  @!P2 SEL R33, R29.reuse, 0x63400000, !P3 ;  /* 0x634000001d21a807 */ /* 0x040fe40005800000 */
[----:B------:R-:W-:Y:S02]  /*0a80*/  SEL R29, R29, 0x63400000, !P1 ;  /* 0x634000001d1d7807 */ /* 0x000fe40004800000 */
[--C-:B------:R-:W-:Y:S02]  /*0a90*/  @!P2 LOP3.LUT R33, R33, 0x80000000, R27.reuse, 0xf8, !PT ;  /* 0x800000002121a812 */ /* 0x100fe400078ef81b */
[----:B------:R-:W-:-:S02]  /*0aa0*/  LOP3.LUT R29, R29, 0x800fffff, R27, 0xf8, !PT ;  /* 0x800fffff1d1d7812 */ /* 0x000fc400078ef81b */
[----:B------:R-:W-:Y:S02]  /*0ab0*/  @!P2 LOP3.LUT R33, R33, 0x100000, RZ, 0xfc, !PT ;  /* 0x001000002121a812 */ /* 0x000fe400078efcff */
[----:B------:R-:W-:-:S04]  /*0ac0*/  @!P0 LOP3.LUT R36, R25, 0x7ff00000, RZ, 0xc0, !PT ;  /* 0x7ff0000019248812 */ /* 0x000fc800078ec0ff */
[----:B------:R-:W-:Y:S02]  /*0ad0*/  @!P2 DFMA R28, R28, 2, -R32 ;  /* 0x400000001c1ca82b */ /* 0x000fe40000000820 */
[----:B0-----:R-:W-:-:S08]  /*0ae0*/  DFMA R32, R30, -R24, 1 ;  /* 0x3ff000001e20742b */ /* 0x001fd00000000818 */
[----:B------:R-:W-:-:S08]  /*0af0*/  DFMA R32, R32, R32, R32 ;  /* 0x000000202020722b */ /* 0x000fd00000000020 */
[----:B------:R-:W-:-:S08]  /*0b00*/  DFMA R32, R30, R32, R30 ;  /* 0x000000201e20722b */ /* 0x000fd0000000001e */
[----:B------:R-:W-:-:S08]  /*0b10*/  DFMA R30, R32, -R24, 1 ;  /* 0x3ff00000201e742b */ /* 0x000fd00000000818 */
[----:B------:R-:W-:-:S08]  /*0b20*/  DFMA R30, R32, R30, R32 ;  /* 0x0000001e201e722b */ /* 0x000fd00000000020 */
[----:B------:R-:W-:-:S08]  /*0b30*/  DMUL R32, R30, R28 ;  /* 0x0000001c1e207228 */ /* 0x000fd00000000000 */
[----:B------:R-:W-:-:S08]  /*0b40*/  DFMA R34, R32, -R24, R28 ;  /* 0x800000182022722b */ /* 0x000fd0000000001c */
[----:B------:R-:W-:Y:S01]  /*0b50*/  DFMA R34, R30, R34, R32 ;  /* 0x000000221e22722b */ /* 0x000fe20000000020 */
[----:B------:R-:W-:Y:S01]  /*0b60*/  IMAD.MOV.U32 R32, RZ, RZ, R3 ;  /* 0x000000ffff207224 */ /* 0x000fe200078e0003 */
[----:B------:R-:W-:-:S05]  /*0b70*/  @!P2 LOP3.LUT R32, R29, 0x7ff00000, RZ, 0xc0, !PT ;  /* 0x7ff000001d20a812 */ /* 0x000fca00078ec0ff */
[----:B------:R-:W-:-:S05]  /*0b80*/  VIADD R30, R32, 0xffffffff ;  /* 0xffffffff201e7836 */ /* 0x000fca0000000000 */
[----:B------:R-:W-:Y:S01]  /*0b90*/  ISETP.GT.U32.AND P0, PT, R30, 0x7feffffe, PT ;  /* 0x7feffffe1e00780c */ /* 0x000fe20003f04070 */
[----:B------:R-:W-:-:S05]  /*0ba0*/  VIADD R30, R36, 0xffffffff ;  /* 0xffffffff241e7836 */ /* 0x000fca0000000000 */
[----:B------:R-:W-:-:S13]  /*0bb0*/  ISETP.GT.U32.OR P0, PT, R30, 0x7feffffe, P0 ;  /* 0x7feffffe1e00780c */ /* 0x000fda0000704470 */
[----:B------:R-:W-:Y:S05]  /*0bc0*/  @P0 BRA `(.L_x_16) ;  /* 0x0000000000700947 */ /* 0x000fea0003800000 */
[----:B------:R-:W-:Y:S01]  /*0bd0*/  LOP3.LUT R30, R17, 0x7ff00000, RZ, 0xc0, !PT ;  /* 0x7ff00000111e7812 */ /* 0x000fe200078ec0ff */
[----:B------:R-:W-:-:S03]  /*0be0*/  IMAD.MOV.U32 R27, RZ, RZ, 0x1ca00000 ;  /* 0x1ca00000ff1b7424 */ /* 0x000fc600078e00ff */
[CC--:B------:R-:W-:Y:S02]  /*0bf0*/  VIADDMNMX R26, R3.reuse, -R30.reuse, 0xb9600000, !PT ;  /* 0xb9600000031a7446 */ /* 0x0c0fe4000780091e */
[----:B------:R-:W-:Y:S02]  /*0c00*/  ISETP.GE.U32.AND P0, PT, R3, R30, PT ;  /* 0x0000001e0300720c */ /* 0x000fe40003f06070 */
[----:B------:R-:W-:Y:S02]  /*0c10*/  VIMNMX R3, PT, PT, R26, 0x46a00000, PT ;  /* 0x46a000001a037848 */ /* 0x000fe40003fe0100 */
[----:B------:R-:W-:-:S05]  /*0c20*/  SEL R26, R27, 0x63400000, !P0 ;  /* 0x634000001b1a7807 */ /* 0x000fca0004000000 */
[----:B------:R-:W-:Y:S02]  /*0c30*/  IMAD.IADD R3, R3, 0x1, -R26 ;  /* 0x0000000103037824 */ /* 0x000fe400078e0a1a */
[----:B------:R-:W-:Y:S02]  /*0c40*/  IMAD.MOV.U32 R26, RZ, RZ, RZ ;  /* 0x000000ffff1a7224 */ /* 0x000fe400078e00ff */
[----:B------:R-:W-:-:S06]  /*0c50*/  VIADD R27, R3, 0x7fe00000 ;  /* 0x7fe00000031b7836 */ /* 0x000fcc0000000000 */
[----:B------:R-:W-:-:S10]  /*0c60*/  DMUL R30, R34, R26 ;  /* 0x0000001a221e7228 */ /* 0x000fd40000000000 */
[----:B------:R-:W-:-:S13]  /*0c70*/  FSETP.GTU.AND P0, PT, |R31|, 1.469367938527859385e-39, PT ;  /* 0x001000001f00780b */ /* 0x000fda0003f0c200 */
[----:B------:R-:W-:Y:S05]  /*0c80*/  @P0 BRA `(.L_x_17) ;  /* 0x0000000000940947 */ /* 0x000fea0003800000 */
[----:B------:R-:W-:Y:S01]  /*0c90*/  DFMA R24, R34, -R24, R28 ;  /* 0x800000182218722b */ /* 0x000fe2000000001c */
[----:B------:R-:W-:-:S09]  /*0ca0*/  IMAD.MOV.U32 R26, RZ, RZ, RZ ;  /* 0x000000ffff1a7224 */ /* 0x000fd200078e00ff */
[C---:B------:R-:W-:Y:S02]  /*0cb0*/  FSETP.NEU.AND P0, PT, R25.reuse, RZ, PT ;  /* 0x000000ff1900720b */ /* 0x040fe40003f0d000 */
[----:B------:R-:W-:-:S04]  /*0cc0*/  LOP3.LUT R17, R25, 0x80000000, R17, 0x48, !PT ;  /* 0x8000000019117812 */ /* 0x000fc800078e4811 */
[----:B------:R-:W-:-:S07]  /*0cd0*/  LOP3.LUT R27, R17, R27, RZ, 0xfc, !PT ;  /* 0x0000001b111b7212 */ /* 0x000fce00078efcff */
[----:B------:R-:W-:Y:S05]  /*0ce0*/  @!P0 BRA `(.L_x_17) ;  /* 0x00000000007c8947 */ /* 0x000fea0003800000 */
[----:B------:R-:W-:Y:S01]  /*0cf0*/  IMAD.MOV R25, RZ, RZ, -R3 ;  /* 0x000000ffff197224 */ /* 0x000fe200078e0a03 */
[----:B------:R-:W-:Y:S01]  /*0d00*/  DMUL.RP R26, R34, R26 ;  /* 0x0000001a221a7228 */ /* 0x000fe20000008000 */
[----:B------:R-:W-:Y:S01]  /*0d10*/  IMAD.MOV.U32 R24, RZ, RZ, RZ ;  /* 0x000000ffff187224 */ /* 0x000fe200078e00ff */
[----:B------:R-:W-:-:S05]  /*0d20*/  IADD3 R3, PT, PT, -R3, -0x43300000, RZ ;  /* 0xbcd0000003037810 */ /* 0x000fca0007ffe1ff */
[----:B------:R-:W-:-:S03]  /*0d30*/  DFMA R24, R30, -R24, R34 ;  /* 0x800000181e18722b */ /* 0x000fc60000000022 */
[----:B------:R-:W-:-:S07]  /*0d40*/  LOP3.LUT R17, R27, R17, RZ, 0x3c, !PT ;  /* 0x000000111b117212 */ /* 0x000fce00078e3cff */
[----:B------:R-:W-:-:S04]  /*0d50*/  FSETP.NEU.AND P0, PT, |R25|, R3, PT ;  /* 0x000000031900720b */ /* 0x000fc80003f0d200 */
[----:B------:R-:W-:Y:S02]  /*0d60*/  FSEL R30, R26, R30, !P0 ;  /* 0x0000001e1a1e7208 */ /* 0x000fe40004000000 */
[----:B------:R-:W-:Y:S01]  /*0d70*/  FSEL R31, R17, R31, !P0 ;  /* 0x0000001f111f7208 */ /* 0x000fe20004000000 */
[----:B------:R-:W-:Y:S06]  /*0d80*/  BRA `(.L_x_17) ;  /* 0x0000000000547947 */ /* 0x000fec0003800000 */
.L_x_16:
[----:B------:R-:W-:-:S14]  /*0d90*/  DSETP.NAN.AND P0, PT, R26, R26, PT ;  /* 0x0000001a1a00722a */ /* 0x000fdc0003f08000 */
[----:B------:R-:W-:Y:S05]  /*0da0*/  @P0 BRA `(.L_x_18) ;  /* 0x0000000000440947 */ /* 0x000fea0003800000 */
[----:B------:R-:W-:-:S14]  /*0db0*/  DSETP.NAN.AND P0, PT, R16, R16, PT ;  /* 0x000000101000722a */ /* 0x000fdc0003f08000 */
[----:B------:R-:W-:Y:S05]  /*0dc0*/  @P0 BRA `(.L_x_19) ;  /* 0x0000000000300947 */ /* 0x000fea0003800000 */
[----:B------:R-:W-:Y:S01]  /*0dd0*/  ISETP.NE.AND P0, PT, R32, R36, PT ;  /* 0x000000242000720c */ /* 0x000fe20003f05270 */
[----:B------:R-:W-:Y:S02]  /*0de0*/  IMAD.MOV.U32 R30, RZ, RZ, 0x0 ;  /* 0x00000000ff1e7424 */ /* 0x000fe400078e00ff */
[----:B------:R-:W-:-:S10]  /*0df0*/  IMAD.MOV.U32 R31, RZ, RZ, -0x80000 ;  /* 0xfff80000ff1f7424 */ /* 0x000fd400078e00ff */
[----:B------:R-:W-:Y:S05]  /*0e00*/  @!P0 BRA `(.L_x_17) ;  /* 0x0000000000348947 */ /* 0x000fea0003800000 */
[----:B------:R-:W-:Y:S02]  /*0e10*/  ISETP.NE.AND P0, PT, R32, 0x7ff00000, PT ;  /* 0x7ff000002000780c */ /* 0x000fe40003f05270 */
[----:B------:R-:W-:Y:S02]  /*0e20*/  LOP3.LUT R31, R27, 0x80000000, R17, 0x48, !PT ;  /* 0x800000001b1f7812 */ /* 0x000fe400078e4811 */
[----:B------:R-:W-:-:S13]  /*0e30*/  ISETP.EQ.OR P0, PT, R36, RZ, !P0 ;  /* 0x000000ff2400720c */ /* 0x000fda0004702670 */
[----:B------:R-:W-:Y:S01]  /*0e40*/  @P0 LOP3.LUT R3, R31, 0x7ff00000, RZ, 0xfc, !PT ;  /* 0x7ff000001f030812 */ /* 0x000fe200078efcff */
[----:B------:R-:W-:Y:S02]  /*0e50*/  @!P0 IMAD.MOV.U32 R30, RZ, RZ, RZ ;  /* 0x000000ffff1e8224 */ /* 0x000fe400078e00ff */
[----:B------:R-:W-:Y:S02]  /*0e60*/  @P0 IMAD.MOV.U32 R30, RZ, RZ, RZ ;  /* 0x000000ffff1e0224 */ /* 0x000fe400078e00ff */
[----:B------:R-:W-:Y:S01]  /*0e70*/  @P0 IMAD.MOV.U32 R31, RZ, RZ, R3 ;  /* 0x000000ffff1f0224 */ /* 0x000fe200078e0003 */
[----:B------:R-:W-:Y:S06]  /*0e80*/  BRA `(.L_x_17) ;  /* 0x0000000000147947 */ /* 0x000fec0003800000 */
.L_x_19:
[----:B------:R-:W-:Y:S01]  /*0e90*/  LOP3.LUT R31, R17, 0x80000, RZ, 0xfc, !PT ;  /* 0x00080000111f7812 */ /* 0x000fe200078efcff */
[----:B------:R-:W-:Y:S01]  /*0ea0*/  IMAD.MOV.U32 R30, RZ, RZ, R16 ;  /* 0x000000ffff1e7224 */ /* 0x000fe200078e0010 */
[----:B------:R-:W-:Y:S06]  /*0eb0*/  BRA `(.L_x_17) ;  /* 0x0000000000087947 */ /* 0x000fec0003800000 */
.L_x_18:
[----:B------:R-:W-:Y:S01]  /*0ec0*/  LOP3.LUT R31, R27, 0x80000, RZ, 0xfc, !PT ;  /* 0x000800001b1f7812 */ /* 0x000fe200078efcff */
[----:B------:R-:W-:-:S07]  /*0ed0*/  IMAD.MOV.U32 R30, RZ, RZ, R26 ;  /* 0x000000ffff1e7224 */ /* 0x000fce00078e001a */
.L_x_17:
[----:B------:R-:W-:Y:S05]  /*0ee0*/  BSYNC.RECONVERGENT B1 ;  /* 0x0000000000017941 */ /* 0x000fea0003800200 */
.L_x_15:
[----:B------:R-:W-:-:S04]  /*0ef0*/  IMAD.MOV.U32 R3, RZ, RZ, 0x0 ;  /* 0x00000000ff037424 */ /* 0x000fc800078e00ff */
[----:B------:R-:W-:Y:S05]  /*0f00*/  RET.REL.NODEC R2 `(_Z20computeAccelerationsPdS_S_S_S_S_i) ;  /* 0xfffffff0023c7950 */ /* 0x000fea0003c3ffff */
.L_x_20:
[----:B------:R-:W-:-:S00]  /*0f10*/  BRA `(.L_x_20) ;  /* 0xfffffffc00fc7947 */ /* 0x000fc0000383ffff */
[----:B------:R-:W-:-:S00]  /*0f20*/  NOP ;  /* 0x0000000000007918 */ /* 0x000fc00000000000 */
        /* <DEDUP_REMOVED lines=13> */
.L_x_60:


//--------------------- .text._Z16Potential_ReducePdS_i --------------------------
	.section	.text._Z16Potential_ReducePdS_i,"ax",@progbits
	.align	128
        .global         _Z16Potential_ReducePdS_i
        .type           _Z16Potential_ReducePdS_i,@function
        .size           _Z16Potential_ReducePdS_i,(.L_x_63 - _Z16Potential_ReducePdS_i)
        .other          _Z16Potential_ReducePdS_i,@"STO_CUDA_ENTRY STV_DEFAULT"
_Z16Potential_ReducePdS_i:
.text._Z16Potential_ReducePdS_i:
[----:B------:R-:W-:Y:S01]  /*0000*/  LDC R1, c[0x0][0x37c] ;  /* 0x0000df00ff017b82 */ /* 0x000fe20000000800 */
[----:B------:R-:W0:Y:S01]  /*0010*/  LDCU UR13, c[0x0][0x390] ;  /* 0x00007200ff0d77ac */ /* 0x000e220008000800 */
[----:B------:R-:W1:Y:S01]  /*0020*/  S2R R0, SR_CTAID.X ;  /* 0x0000000000007919 */ /* 0x000e620000002500 */
[----:B------:R-:W-:Y:S01]  /*0030*/  CS2R R26, SRZ ;  /* 0x00000000001a7805 */ /* 0x000fe2000001ff00 */
[----:B------:R-:W2:Y:S01]  /*0040*/  LDCU.64 UR10, c[0x0][0x358] ;  /* 0x00006b00ff0a77ac */ /* 0x000ea20008000a00 */
[----:B------:R-:W3:Y:S01]  /*0050*/  S2R R2, SR_TID.X ;  /* 0x0000000000027919 */ /* 0x000ee20000002100 */
[----:B------:R-:W4:Y:S01]  /*0060*/  LDCU UR12, c[0x0][0x360] ;  /* 0x00006c00ff0c77ac */ /* 0x000f220008000800 */
[----:B0-----:R-:W-:-:S09]  /*0070*/  UISETP.GE.AND UP0, UPT, UR13, 0x1, UPT ;  /* 0x000000010d00788c */ /* 0x001fd2000bf06270 */
[----:B--2-4-:R-:W-:Y:S05]  /*0080*/  BRA.U !UP0, `(.L_x_21) ;  /* 0x0000000508b07547 */ /* 0x014fea000b800000 */
[----:B------:R-:W-:Y:S01]  /*0090*/  UISETP.GE.U32.AND UP1, UPT, UR13, 0x10, UPT ;  /* 0x000000100d00788c */ /* 0x000fe2000bf26070 */
[----:B-1----:R-:W-:Y:S01]  /*00a0*/  IMAD R5, R0, UR12, RZ ;  /* 0x0000000c00057c24 */ /* 0x002fe2000f8e02ff */
[----:B------:R-:W-:Y:S01]  /*00b0*/  ULOP3.LUT UR8, UR13, 0xf, URZ, 0xc0, !UPT ;  /* 0x0000000f0d087892 */ /* 0x000fe2000f8ec0ff */
[----:B------:R-:W-:Y:S01]  /*00c0*/  CS2R R26, SRZ ;  /* 0x00000000001a7805 */ /* 0x000fe2000001ff00 */
[----:B------:R-:W-:Y:S01]  /*00d0*/  UMOV UR4, URZ ;  /* 0x000000ff00047c82 */ /* 0x000fe20008000000 */
[----:B---3--:R-:W-:Y:S01]  /*00e0*/  IMAD R4, R2, UR13, R5 ;  /* 0x0000000d02047c24 */ /* 0x008fe2000f8e0205 */
[----:B------:R-:W-:-:S03]  /*00f0*/  UISETP.NE.AND UP0, UPT, UR8, URZ, UPT ;  /* 0x000000ff0800728c */ /* 0x000fc6000bf05270 */
[----:B------:R-:W-:Y:S08]  /*0100*/  BRA.U !UP1, `(.L_x_22) ;  /* 0x0000000109b87547 */ /* 0x000ff0000b800000 */
[----:B------:R-:W0:Y:S01]  /*0110*/  LDCU.64 UR6, c[0x0][0x380] ;  /* 0x00007000ff0677ac */ /* 0x000e220008000a00 */
[----:B------:R-:W-:Y:S02]  /*0120*/  MOV R3, R4 ;  /* 0x0000000400037202 */ /* 0x000fe40000000f00 */
[----:B------:R-:W-:Y:S01]  /*0130*/  CS2R R26, SRZ ;  /* 0x00000000001a7805 */ /* 0x000fe2000001ff00 */
[----:B------:R-:W-:-:S04]  /*0140*/  ULOP3.LUT UR4, UR13, 0x7ffffff0, URZ, 0xc0, !UPT ;  /* 0x7ffffff00d047892 */ /* 0x000fc8000f8ec0ff */
[----:B------:R-:W-:Y:S02]  /*0150*/  UIADD3 UR9, UPT, UPT, -UR4, URZ, URZ ;  /* 0x000000ff04097290 */ /* 0x000fe4000fffe1ff */
[----:B0-----:R-:W-:-:S04]  /*0160*/  UIADD3 UR5, UP1, UPT, UR6, 0x40, URZ ;  /* 0x0000004006057890 */ /* 0x001fc8000ff3e0ff */
[----:B------:R-:W-:-:S12]  /*0170*/  UIADD3.X UR6, UPT, UPT, URZ, UR7, URZ, UP1, !UPT ;  /* 0x00000007ff067290 */ /* 0x000fd80008ffe4ff */
.L_x_23:
[----:B------:R-:W-:Y:S01]  /*0180*/  MOV R24, UR5 ;  /* 0x0000000500187c02 */ /* 0x000fe20008000f00 */
[----:B------:R-:W-:-:S04]  /*0190*/  IMAD.U32 R25, RZ, RZ, UR6 ;  /* 0x00000006ff197e24 */ /* 0x000fc8000f8e00ff */
[----:B------:R-:W-:-:S05]  /*01a0*/  IMAD.WIDE R24, R3, 0x8, R24 ;  /* 0x0000000803187825 */ /* 0x000fca00078e0218 */
[----:B------:R-:W2:Y:S04]  /*01b0*/  LDG.E.64 R16, desc[UR10][R24.64+-0x40] ;  /* 0xffffc00a18107981 */ /* 0x000ea8000c1e1b00 */
[----:B------:R-:W3:Y:S04]  /*01c0*/  LDG.E.64 R14, desc[UR10][R24.64+-0x38] ;  /* 0xffffc80a180e7981 */ /* 0x000ee8000c1e1b00 */
[----:B------:R-:W4:Y:S04]  /*01d0*/  LDG.E.64 R12, desc[UR10][R24.64+-0x30] ;  /* 0xffffd00a180c7981 */ /* 0x000f28000c1e1b00 */
[----:B------:R-:W5:Y:S04]  /*01e0*/  LDG.E.64 R10, desc[UR10][R24.64+-0x28] ;  /* 0xffffd80a180a7981 */ /* 0x000f68000c1e1b00 */
[----:B------:R-:W5:Y:S04]  /*01f0*/  LDG.E.64 R8, desc[UR10][R24.64+-0x20] ;  /* 0xffffe00a18087981 */ /* 0x000f68000c1e1b00 */
[----:B------:R-:W5:Y:S04]  /*0200*/  LDG.E.64 R6, desc[UR10][R24.64+-0x18] ;  /* 0xffffe80a18067981 */ /* 0x000f68000c1e1b00 */
[----:B------:R-:W5:Y:S04]  /*0210*/  LDG.E.64 R20, desc[UR10][R24.64+-0x10] ;  /* 0xfffff00a18147981 */ /* 0x000f68000c1e1b00 */
[----:B------:R-:W5:Y:S04]  /*0220*/  LDG.E.64 R22, desc[UR10][R24.64+-0x8] ;  /* 0xfffff80a18167981 */ /* 0x000f68000c1e1b00 */
[----:B------:R-:W5:Y:S01]  /*0230*/  LDG.E.64 R18, desc[UR10][R24.64] ;  /* 0x0000000a18127981 */ /* 0x000f62000c1e1b00 */
[----:B--2---:R-:W-:-:S03]  /*0240*/  DADD R16, R16, R26 ;  /* 0x0000000010107229 */ /* 0x004fc6000000001a */
[----:B------:R-:W2:Y:S05]  /*0250*/  LDG.E.64 R26, desc[UR10][R24.64+0x38] ;  /* 0x0000380a181a7981 */ /* 0x000eaa000c1e1b00 */
[----:B---3--:R-:W-:Y:S02]  /*0260*/  DADD R14, R16, R14 ;  /* 0x00000000100e7229 */ /* 0x008fe4000000000e */
[----:B------:R-:W3:Y:S06]  /*0270*/  LDG.E.64 R16, desc[UR10][R24.64+0x8] ;  /* 0x0000080a18107981 */ /* 0x000eec000c1e1b00 */
[----:B----4-:R-:W-:-:S02]  /*0280*/  DADD R12, R14, R12 ;  /* 0x000000000e0c7229 */ /* 0x010fc4000000000c */
[----:B------:R-:W4:Y:S06]  /*0290*/  LDG.E.64 R14, desc[UR10][R24.64+0x10] ;  /* 0x0000100a180e7981 */ /* 0x000f2c000c1e1b00 */
[----:B-----5:R-:W-:Y:S02]  /*02a0*/  DADD R10, R12, R10 ;  /* 0x000000000c0a7229 */ /* 0x020fe4000000000a */
[----:B------:R-:W5:Y:S06]  /*02b0*/  LDG.E.64 R12, desc[UR10][R24.64+0x18] ;  /* 0x0000180a180c7981 */ /* 0x000f6c000c1e1b00 */
[----:B------:R-:W-:-:S02]  /*02c0*/  DADD R8, R10, R8 ;  /* 0x000000000a087229 */ /* 0x000fc40000000008 */
[----:B------:R-:W2:Y:S06]  /*02d0*/  LDG.E.64 R10, desc[UR10][R24.64+0x20] ;  /* 0x0000200a180a7981 */ /* 0x000eac000c1e1b00 */
[----:B------:R-:W-:Y:S02]  /*02e0*/  DADD R6, R8, R6 ;  /* 0x0000000008067229 */ /* 0x000fe40000000006 */
[----:B------:R-:W2:Y:S06]  /*02f0*/  LDG.E.64 R8, desc[UR10][R24.64+0x28] ;  /* 0x0000280a18087981 */ /* 0x000eac000c1e1b00 */
[----:B------:R-:W-:-:S02]  /*0300*/  DADD R20, R6, R20 ;  /* 0x0000000006147229 */ /* 0x000fc40000000014 */
[----:B------:R-:W2:Y:S06]  /*0310*/  LDG.E.64 R6, desc[UR10][R24.64+0x30] ;  /* 0x0000300a18067981 */ /* 0x000eac000c1e1b00 */
[----:B------:R-:W-:-:S08]  /*0320*/  DADD R20, R20, R22 ;  /* 0x0000000014147229 */ /* 0x000fd00000000016 */
[----:B------:R-:W-:Y:S01]  /*0330*/  DADD R18, R20, R18 ;  /* 0x0000000014127229 */ /* 0x000fe20000000012 */
[----:B------:R-:W-:-:S04]  /*0340*/  UIADD3 UR9, UPT, UPT, UR9, 0x10, URZ ;  /* 0x0000001009097890 */ /* 0x000fc8000fffe0ff */
[----:B------:R-:W-:Y:S01]  /*0350*/  UISETP.NE.AND UP1, UPT, UR9, URZ, UPT ;  /* 0x000000ff0900728c */ /* 0x000fe2000bf25270 */
[----:B------:R-:W-:Y:S02]  /*0360*/  IADD3 R3, PT, PT, R3, 0x10, RZ ;  /* 0x0000001003037810 */ /* 0x000fe40007ffe0ff */
[----:B---3--:R-:W-:-:S08]  /*0370*/  DADD R16, R18, R16 ;  /* 0x0000000012107229 */ /* 0x008fd00000000010 */
[----:B----4-:R-:W-:-:S08]  /*0380*/  DADD R14, R16, R14 ;  /* 0x00000000100e7229 */ /* 0x010fd0000000000e */
[----:B-----5:R-:W-:-:S08]  /*0390*/  DADD R12, R14, R12 ;  /* 0x000000000e0c7229 */ /* 0x020fd0000000000c */
[----:B--2---:R-:W-:-:S08]  /*03a0*/  DADD R10, R12, R10 ;  /* 0x000000000c0a7229 */ /* 0x004fd0000000000a */
[----:B------:R-:W-:-:S08]  /*03b0*/  DADD R8, R10, R8 ;  /* 0x000000000a087229 */ /* 0x000fd00000000008 */
[----:B------:R-:W-:-:S08]  /*03c0*/  DADD R6, R8, R6 ;  /* 0x0000000008067229 */ /* 0x000fd00000000006 */
[----:B------:R-:W-:Y:S01]  /*03d0*/  DADD R26, R6, R26 ;  /* 0x00000000061a7229 */ /* 0x000fe2000000001a */
[----:B------:R-:W-:Y:S10]  /*03e0*/  BRA.U UP1, `(.L_x_23) ;  /* 0xfffffffd01647547 */ /* 0x000ff4000b83ffff */
.L_x_22:
[----:B------:R-:W-:Y:S05]  /*03f0*/  BRA.U !UP0, `(.L_x_21) ;  /* 0x0000000108d47547 */ /* 0x000fea000b800000 */
[----:B------:R-:W-:Y:S02]  /*0400*/  UISETP.GE.U32.AND UP0, UPT, UR8, 0x8, UPT ;  /* 0x000000080800788c */ /* 0x000fe4000bf06070 */
[----:B------:R-:W-:-:S04]  /*0410*/  ULOP3.LUT UR6, UR13, 0x7, URZ, 0xc0, !UPT ;  /* 0x000000070d067892 */ /* 0x000fc8000f8ec0ff */
[----:B------:R-:W-:-:S03]  /*0420*/  UISETP.NE.AND UP1, UPT, UR6, URZ, UPT ;  /* 0x000000ff0600728c */ /* 0x000fc6000bf25270 */
[----:B------:R-:W-:Y:S08]  /*0430*/  BRA.U !UP0, `(.L_x_24) ;  /* 0x0000000108507547 */ /* 0x000ff0000b800000 */
[----:B------:R-:W0:Y:S01]  /*0440*/  LDC.64 R20, c[0x0][0x380] ;  /* 0x0000e000ff147b82 */ /* 0x000e220000000a00 */
[----:B------:R-:W-:-:S04]  /*0450*/  VIADD R3, R4, UR4 ;  /* 0x0000000404037c36 */ /* 0x000fc80008000000 */
[----:B0-----:R-:W-:-:S05]  /*0460*/  IMAD.WIDE R20, R3, 0x8, R20 ;  /* 0x0000000803147825 */ /* 0x001fca00078e0214 */
[----:B------:R-:W2:Y:S04]  /*0470*/  LDG.E.64 R22, desc[UR10][R20.64] ;  /* 0x0000000a14167981 */ /* 0x000ea8000c1e1b00 */
[----:B------:R-:W3:Y:S04]  /*0480*/  LDG.E.64 R16, desc[UR10][R20.64+0x8] ;  /* 0x0000080a14107981 */ /* 0x000ee8000c1e1b00 */
[----:B------:R-:W4:Y:S04]  /*0490*/  LDG.E.64 R14, desc[UR10][R20.64+0x10] ;  /* 0x0000100a140e7981 */ /* 0x000f28000c1e1b00 */
[----:B------:R-:W5:Y:S04]  /*04a0*/  LDG.E.64 R12, desc[UR10][R20.64+0x18] ;  /* 0x0000180a140c7981 */ /* 0x000f68000c1e1b00 */
[----:B------:R-:W5:Y:S04]  /*04b0*/  LDG.E.64 R10, desc[UR10][R20.64+0x20] ;  /* 0x0000200a140a7981 */ /* 0x000f68000c1e1b00 */
[----:B------:R-:W5:Y:S04]  /*04c0*/  LDG.E.64 R8, desc[UR10][R20.64+0x28] ;  /* 0x0000280a14087981 */ /* 0x000f68000c1e1b00 */
[----:B------:R-:W5:Y:S04]  /*04d0*/  LDG.E.64 R6, desc[UR10][R20.64+0x30] ;  /* 0x0000300a14067981 */ /* 0x000f68000c1e1b00 */
[----:B------:R-:W5:Y:S01]  /*04e0*/  LDG.E.64 R18, desc[UR10][R20.64+0x38] ;  /* 0x0000380a14127981 */ /* 0x000f62000c1e1b00 */
[----:B------:R-:W-:Y:S01]  /*04f0*/  UIADD3 UR4, UPT, UPT, UR4, 0x8, URZ ;  /* 0x0000000804047890 */ /* 0x000fe2000fffe0ff */
[----:B--2---:R-:W-:-:S08]  /*0500*/  DADD R22, R26, R22 ;  /* 0x000000001a167229 */ /* 0x004fd00000000016 */
[----:B---3--:R-:W-:-:S08]  /*0510*/  DADD R16, R22, R16 ;  /* 0x0000000016107229 */ /* 0x008fd00000000010 */
[----:B----4-:R-:W-:-:S08]  /*0520*/  DADD R14, R16, R14 ;  /* 0x00000000100e7229 */ /* 0x010fd0000000000e */
[----:B-----5:R-:W-:-:S08]  /*0530*/  DADD R12, R14, R12 ;  /* 0x000000000e0c7229 */ /* 0x020fd0000000000c */
[----:B------:R-:W-:-:S08]  /*0540*/  DADD R10, R12, R10 ;  /* 0x000000000c0a7229 */ /* 0x000fd0000000000a */
[----:B------:R-:W-:-:S08]  /*0550*/  DADD R8, R10, R8 ;  /* 0x000000000a087229 */ /* 0x000fd00000000008 */
[----:B------:R-:W-:-:S08]  /*0560*/  DADD R6, R8, R6 ;  /* 0x0000000008067229 */ /* 0x000fd00000000006 */
[----:B------:R-:W-:-:S11]  /*0570*/  DADD R26, R6, R18 ;  /* 0x00000000061a7229 */ /* 0x000fd60000000012 */
.L_x_24:
[----:B------:R-:W-:Y:S05]  /*0580*/  BRA.U !UP1, `(.L_x_21) ;  /* 0x0000000109707547 */ /* 0x000fea000b800000 */
[----:B------:R-:W-:Y:S02]  /*0590*/  UISETP.GE.U32.AND UP0, UPT, UR6, 0x4, UPT ;  /* 0x000000040600788c */ /* 0x000fe4000bf06070 */
[----:B------:R-:W-:-:S04]  /*05a0*/  ULOP3.LUT UR5, UR13, 0x3, URZ, 0xc0, !UPT ;  /* 0x000000030d057892 */ /* 0x000fc8000f8ec0ff */
[----:B------:R-:W-:-:S03]  /*05b0*/  UISETP.NE.AND UP1, UPT, UR5, URZ, UPT ;  /* 0x000000ff0500728c */ /* 0x000fc6000bf25270 */
[----:B------:R-:W-:Y:S08]  /*05c0*/  BRA.U !UP0, `(.L_x_25) ;  /* 0x0000000108307547 */ /* 0x000ff0000b800000 */
[----:B------:R-:W0:Y:S01]  /*05d0*/  LDC.64 R6, c[0x0][0x380] ;  /* 0x0000e000ff067b82 */ /* 0x000e220000000a00 */
[----:B------:R-:W-:-:S05]  /*05e0*/  IADD3 R3, PT, PT, R4, UR4, RZ ;  /* 0x0000000404037c10 */ /* 0x000fca000fffe0ff */
[----:B0-----:R-:W-:-:S05]  /*05f0*/  IMAD.WIDE R6, R3, 0x8, R6 ;  /* 0x0000000803067825 */ /* 0x001fca00078e0206 */
[----:B------:R-:W2:Y:S04]  /*0600*/  LDG.E.64 R8, desc[UR10][R6.64] ;  /* 0x0000000a06087981 */ /* 0x000ea8000c1e1b00 */
[----:B------:R-:W3:Y:S04]  /*0610*/  LDG.E.64 R10, desc[UR10][R6.64+0x8] ;  /* 0x0000080a060a7981 */ /* 0x000ee8000c1e1b00 */
[----:B------:R-:W4:Y:S04]  /*0620*/  LDG.E.64 R12, desc[UR10][R6.64+0x10] ;  /* 0x0000100a060c7981 */ /* 0x000f28000c1e1b00 */
[----:B------:R-:W5:Y:S01]  /*0630*/  LDG.E.64 R14, desc[UR10][R6.64+0x18] ;  /* 0x0000180a060e7981 */ /* 0x000f62000c1e1b00 */
[----:B------:R-:W-:Y:S01]  /*0640*/  UIADD3 UR4, UPT, UPT, UR4, 0x4, URZ ;  /* 0x0000000404047890 */ /* 0x000fe2000fffe0ff */
[----:B--2---:R-:W-:-:S08]  /*0650*/  DADD R8, R26, R8 ;  /* 0x000000001a087229 */ /* 0x004fd00000000008 */
[----:B---3--:R-:W-:-:S08]  /*0660*/  DADD R8, R8, R10 ;  /* 0x0000000008087229 */ /* 0x008fd0000000000a */
[----:B----4-:R-:W-:-:S08]  /*0670*/  DADD R8, R8, R12 ;  /* 0x0000000008087229 */ /* 0x010fd0000000000c */
[----:B-----5:R-:W-:-:S11]  /*0680*/  DADD R26, R8, R14 ;  /* 0x00000000081a7229 */ /* 0x020fd6000000000e */
.L_x_25:
[----:B------:R-:W-:Y:S05]  /*0690*/  BRA.U !UP1, `(.L_x_21) ;  /* 0x00000001092c7547 */ /* 0x000fea000b800000 */
[----:B------:R-:W0:Y:S01]  /*06a0*/  LDC.64 R6, c[0x0][0x380] ;  /* 0x0000e000ff067b82 */ /* 0x000e220000000a00 */
[----:B------:R-:W-:Y:S01]  /*06b0*/  VIADD R5, R5, UR4 ;  /* 0x0000000405057c36 */ /* 0x000fe20008000000 */
[----:B------:R-:W-:-:S03]  /*06c0*/  UIADD3 UR5, UPT, UPT, -UR5, URZ, URZ ;  /* 0x000000ff05057290 */ /* 0x000fc6000fffe1ff */
[----:B------:R-:W-:-:S09]  /*06d0*/  IMAD R3, R2, UR13, R5 ;  /* 0x0000000d02037c24 */ /* 0x000fd2000f8e0205 */
.L_x_26:
[----:B0-----:R-:W-:-:S06]  /*06e0*/  IMAD.WIDE R4, R3, 0x8, R6 ;  /* 0x0000000803047825 */ /* 0x001fcc00078e0206 */
[----:B------:R-:W2:Y:S01]  /*06f0*/  LDG.E.64 R4, desc[UR10][R4.64] ;  /* 0x0000000a04047981 */ /* 0x000ea2000c1e1b00 */
[----:B------:R-:W-:Y:S01]  /*0700*/  UIADD3 UR5, UPT, UPT, UR5, 0x1, URZ ;  /* 0x0000000105057890 */ /* 0x000fe2000fffe0ff */
[----:B------:R-:W-:-:S03]  /*0710*/  IADD3 R3, PT, PT, R3, 0x1, RZ ;  /* 0x0000000103037810 */ /* 0x000fc60007ffe0ff */
[----:B------:R-:W-:Y:S01]  /*0720*/  UISETP.NE.AND UP0, UPT, UR5, URZ, UPT ;  /* 0x000000ff0500728c */ /* 0x000fe2000bf05270 */
[----:B--2---:R-:W-:-:S08]  /*0730*/  DADD R26, R4, R26 ;  /* 0x00000000041a7229 */ /* 0x004fd0000000001a */
[----:B------:R-:W-:Y:S05]  /*0740*/  BRA.U UP0, `(.L_x_26) ;  /* 0xfffffffd00e47547 */ /* 0x000fea000b83ffff */
.L_x_21:
[----:B------:R-:W0:Y:S01]  /*0750*/  S2UR UR5, SR_CgaCtaId ;  /* 0x00000000000579c3 */ /* 0x000e220000008800 */
[----:B------:R-:W-:Y:S01]  /*0760*/  UMOV UR4, 0x400 ;  /* 0x0000040000047882 */ /* 0x000fe20000000000 */
[----:B------:R-:W-:Y:S01]  /*0770*/  UISETP.GE.U32.AND UP0, UPT, UR12, 0x2, UPT ;  /* 0x000000020c00788c */ /* 0x000fe2000bf06070 */
[----:B---3--:R-:W-:Y:S01]  /*0780*/  ISETP.NE.AND P1, PT, R2, RZ, PT ;  /* 0x000000ff0200720c */ /* 0x008fe20003f25270 */
[----:B0-----:R-:W-:-:S06]  /*0790*/  ULEA UR4, UR5, UR4, 0x18 ;  /* 0x0000000405047291 */ /* 0x001fcc000f8ec0ff */
[----:B------:R-:W-:-:S05]  /*07a0*/  LEA R3, R2, UR4, 0x3 ;  /* 0x0000000402037c11 */ /* 0x000fca000f8e18ff */
[----:B------:R0:W-:Y:S01]  /*07b0*/  STS.64 [R3], R26 ;  /* 0x0000001a03007388 */ /* 0x0001e20000000a00 */
[----:B------:R-:W-:Y:S06]  /*07c0*/  BAR.SYNC.DEFER_BLOCKING 0x0 ;  /* 0x0000000000007b1d */ /* 0x000fec0000010000 */
[----:B------:R-:W-:Y:S05]  /*07d0*/  BRA.U !UP0, `(.L_x_27) ;  /* 0x00000001083c7547 */ /* 0x000fea000b800000 */
[----:B------:R-:W-:-:S05]  /*07e0*/  UMOV UR5, 0x1 ;  /* 0x0000000100057882 */ /* 0x000fca0000000000 */
.L_x_28:
[----:B------:R-:W-:-:S04]  /*07f0*/  USHF.L.U32 UR6, UR5, 0x1, URZ ;  /* 0x0000000105067899 */ /* 0x000fc800080006ff */
[----:B------:R-:W-:Y:S02]  /*0800*/  UISETP.GE.U32.AND UP0, UPT, UR6, UR12, UPT ;  /* 0x0000000c0600728c */ /* 0x000fe4000bf06070 */
[----:B--2---:R-:W-:-:S05]  /*0810*/  IMAD R9, R2, UR6, RZ ;  /* 0x0000000602097c24 */ /* 0x004fca000f8e02ff */
[----:B------:R-:W-:-:S13]  /*0820*/  ISETP.GE.U32.AND P0, PT, R9, UR12, PT ;  /* 0x0000000c09007c0c */ /* 0x000fda000bf06070 */
[C---:B0-----:R-:W-:Y:S01]  /*0830*/  @!P0 VIADD R3, R9.reuse, UR5 ;  /* 0x0000000509038c36 */ /* 0x041fe20008000000 */
[----:B------:R-:W-:Y:S01]  /*0840*/  @!P0 LEA R9, R9, UR4, 0x3 ;  /* 0x0000000409098c11 */ /* 0x000fe2000f8e18ff */
[----:B------:R-:W-:-:S03]  /*0850*/  UMOV UR5, UR6 ;  /* 0x0000000600057c82 */ /* 0x000fc60008000000 */
[----:B------:R-:W-:Y:S01]  /*0860*/  @!P0 LEA R3, R3, UR4, 0x3 ;  /* 0x0000000403038c11 */ /* 0x000fe2000f8e18ff */
[----:B------:R-:W-:Y:S04]  /*0870*/  @!P0 LDS.64 R6, [R9] ;  /* 0x0000000009068984 */ /* 0x000fe80000000a00 */
[----:B------:R-:W0:Y:S02]  /*0880*/  @!P0 LDS.64 R4, [R3] ;  /* 0x0000000003048984 */ /* 0x000e240000000a00 */
[----:B0-----:R-:W-:-:S07]  /*0890*/  @!P0 DADD R4, R4, R6 ;  /* 0x0000000004048229 */ /* 0x001fce0000000006 */
[----:B------:R2:W-:Y:S01]  /*08a0*/  @!P0 STS.64 [R9], R4 ;  /* 0x0000000409008388 */ /* 0x0005e20000000a00 */
[----:B------:R-:W-:Y:S06]  /*08b0*/  BAR.SYNC.DEFER_BLOCKING 0x0 ;  /* 0x0000000000007b1d */ /* 0x000fec0000010000 */
[----:B------:R-:W-:Y:S05]  /*08c0*/  BRA.U !UP0, `(.L_x_28) ;  /* 0xfffffffd08c87547 */ /* 0x000fea000b83ffff */
.L_x_27:
[----:B------:R-:W-:Y:S05]  /*08d0*/  @P1 EXIT ;  /* 0x000000000000194d */ /* 0x000fea0003800000 */
[----:B------:R-:W3:Y:S01]  /*08e0*/  S2UR UR5, SR_CgaCtaId ;  /* 0x00000000000579c3 */ /* 0x000ee20000008800 */
[----:B------:R-:W-:-:S07]  /*08f0*/  UMOV UR4, 0x400 ;  /* 0x0000040000047882 */ /* 0x000fce0000000000 */
[----:B--2---:R-:W1:Y:S01]  /*0900*/  LDC.64 R4, c[0x0][0x388] ;  /* 0x0000e200ff047b82 */ /* 0x004e620000000a00 */
[----:B---3--:R-:W-:Y:S01]  /*0910*/  ULEA UR4, UR5, UR4, 0x18 ;  /* 0x0000000405047291 */ /* 0x008fe2000f8ec0ff */
[----:B-1----:R-:W-:-:S08]  /*0920*/  IMAD.WIDE.U32 R4, R0, 0x8, R4 ;  /* 0x0000000800047825 */ /* 0x002fd000078e0004 */
[----:B0-----:R-:W0:Y:S04]  /*0930*/  LDS.64 R2, [UR4] ;  /* 0x00000004ff027984 */ /* 0x001e280008000a00 */
[----:B0-----:R-:W-:Y:S01]  /*0940*/  STG.E.64 desc[UR10][R4.64], R2 ;  /* 0x0000000204007986 */ /* 0x001fe2000c101b0a */
[----:B------:R-:W-:Y:S05]  /*0950*/  EXIT ;  /* 0x000000000000794d */ /* 0x000fea0003800000 */
.L_x_29:
        /* <DEDUP_REMOVED lines=10> */
.L_x_63:


//--------------------- .text._Z13Potential_MapPdS_S_S_id --------------------------
	.section	.text._Z13Potential_MapPdS_S_S_id,"ax",@progbits
	.align	128
        .global         _Z13Potential_MapPdS_S_S_id
        .type           _Z13Potential_MapPdS_S_S_id,@function
        .size           _Z13Potential_MapPdS_S_S_id,(.L_x_61 - _Z13Potential_MapPdS_S_S_id)
        .other          _Z13Potential_MapPdS_S_S_id,@"STO_CUDA_ENTRY STV_DEFAULT"
_Z13Potential_MapPdS_S_S_id:
.text._Z13Potential_MapPdS_S_S_id:
[----:B------:R-:W-:Y:S01]  /*0000*/  LDC R1, c[0x0][0x37c] ;  /* 0x0000df00ff017b82 */ /* 0x000fe20000000800 */
[----:B------:R-:W0:Y:S07]  /*0010*/  S2R R14, SR_TID.X ;  /* 0x00000000000e7919 */ /* 0x000e2e0000002100 */
[----:B------:R-:W1:Y:S01]  /*0020*/  S2UR UR5, SR_CTAID.X ;  /* 0x00000000000579c3 */ /* 0x000e620000002500 */
[----:B------:R-:W1:Y:S01]  /*0030*/  LDCU UR4, c[0x0][0x360] ;  /* 0x00006c00ff0477ac */ /* 0x000e620008000800 */
[----:B------:R-:W2:Y:S01]  /*0040*/  LDCU UR17, c[0x0][0x3a0] ;  /* 0x00007400ff1177ac */ /* 0x000ea20008000800 */
[----:B-1----:R-:W-:-:S06]  /*0050*/  UIMAD UR5, UR5, UR4, URZ ;  /* 0x00000004050572a4 */ /* 0x002fcc000f8e02ff */
[----:B0-----:R-:W-:-:S05]  /*0060*/  VIADD R0, R14, UR5 ;  /* 0x000000050e007c36 */ /* 0x001fca0008000000 */
[----:B--2---:R-:W-:-:S13]  /*0070*/  ISETP.GE.AND P0, PT, R0, UR17, PT ;  /* 0x0000001100007c0c */ /* 0x004fda000bf06270 */
[----:B------:R-:W-:Y:S05]  /*0080*/  @P0 EXIT ;  /* 0x000000000000094d */ /* 0x000fea0003800000 */
[----:B------:R-:W-:Y:S01]  /*0090*/  UISETP.GE.AND UP0, UPT, UR17, 0x1, UPT ;  /* 0x000000011100788c */ /* 0x000fe2000bf06270 */
[----:B------:R-:W-:Y:S01]  /*00a0*/  CS2R R4, SRZ ;  /* 0x0000000000047805 */ /* 0x000fe2000001ff00 */
[----:B------:R-:W0:Y:S07]  /*00b0*/  LDCU.64 UR20, c[0x0][0x358] ;  /* 0x00006b00ff1477ac */ /* 0x000e2e0008000a00 */
[----:B------:R-:W-:Y:S05]  /*00c0*/  BRA.U !UP0, `(.L_x_30) ;  /* 0x0000001108dc7547 */ /* 0x000fea000b800000 */
[----:B------:R-:W1:Y:S01]  /*00d0*/  LDC.64 R6, c[0x0][0x3a8] ;  /* 0x0000ea00ff067b82 */ /* 0x000e620000000a00 */
[----:B------:R-:W-:Y:S01]  /*00e0*/  UISETP.GE.U32.AND UP0, UPT, UR17, 0x4, UPT ;  /* 0x000000041100788c */ /* 0x000fe2000bf06070 */
[----:B------:R-:W-:Y:S01]  /*00f0*/  CS2R R4, SRZ ;  /* 0x0000000000047805 */ /* 0x000fe2000001ff00 */
[----:B------:R-:W-:-:S05]  /*0100*/  UMOV UR4, URZ ;  /* 0x000000ff00047c82 */ /* 0x000fca0008000000 */
[----:B------:R-:W2:Y:S08]  /*0110*/  LDC.64 R8, c[0x0][0x380] ;  /* 0x0000e000ff087b82 */ /* 0x000eb00000000a00 */
[----:B------:R-:W3:Y:S01]  /*0120*/  LDC.64 R10, c[0x0][0x388] ;  /* 0x0000e200ff0a7b82 */ /* 0x000ee20000000a00 */
[----:B-1----:R-:W-:-:S07]  /*0130*/  DMUL R2, R6, R6 ;  /* 0x0000000606027228 */ /* 0x002fce0000000000 */
[----:B------:R-:W1:Y:S01]  /*0140*/  LDC.64 R12, c[0x0][0x390] ;  /* 0x0000e400ff0c7b82 */ /* 0x000e620000000a00 */
[----:B------:R-:W-:Y:S01]  /*0150*/  DMUL R2, R2, R6 ;  /* 0x0000000602027228 */ /* 0x000fe20000000000 */
[----:B--2---:R-:W-:-:S07]  /*0160*/  IMAD.WIDE R8, R0, 0x8, R8 ;  /* 0x0000000800087825 */ /* 0x004fce00078e0208 */
[----:B------:R-:W-:Y:S01]  /*0170*/  DMUL R2, R2, R6 ;  /* 0x0000000602027228 */ /* 0x000fe20000000000 */
[----:B---3--:R-:W-:-:S07]  /*0180*/  IMAD.WIDE R10, R0, 0x8, R10 ;  /* 0x00000008000a7825 */ /* 0x008fce00078e020a */
[----:B------:R-:W-:Y:S01]  /*0190*/  DMUL R6, R2, R6 ;  /* 0x0000000602067228 */ /* 0x000fe20000000000 */
[----:B-1----:R-:W-:Y:S01]  /*01a0*/  IMAD.WIDE R12, R0, 0x8, R12 ;  /* 0x00000008000c7825 */ /* 0x002fe200078e020c */
[----:B------:R-:W-:Y:S09]  /*01b0*/  BRA.U !UP0, `(.L_x_31) ;  /* 0x0000000d08887547 */ /* 0x000ff2000b800000 */
[----:B------:R-:W1:Y:S01]  /*01c0*/  LDCU.128 UR16, c[0x0][0x380] ;  /* 0x00007000ff1077ac */ /* 0x000e620008000c00 */
[----:B------:R-:W-:Y:S01]  /*01d0*/  IMAD.MOV R15, RZ, RZ, -R0 ;  /* 0x000000ffff0f7224 */ /* 0x000fe200078e0a00 */
[----:B------:R-:W-:Y:S01]  /*01e0*/  CS2R R4, SRZ ;  /* 0x0000000000047805 */ /* 0x000fe2000001ff00 */
[----:B------:R-:W2:Y:S01]  /*01f0*/  LDCU.64 UR8, c[0x0][0x390] ;  /* 0x00007200ff0877ac */ /* 0x000ea20008000a00 */
[----:B------:R-:W3:Y:S01]  /*0200*/  LDCU.64 UR14, c[0x0][0x3a8] ;  /* 0x00007500ff0e77ac */ /* 0x000ee20008000a00 */
[----:B------:R-:W4:Y:S01]  /*0210*/  LDCU UR13, c[0x0][0x3a0] ;  /* 0x00007400ff0d77ac */ /* 0x000f220008000800 */
[----:B------:R-:W-:Y:S01]  /*0220*/  UMOV UR4, URZ ;  /* 0x000000ff00047c82 */ /* 0x000fe20008000000 */
[----:B-1----:R-:W-:Y:S02]  /*0230*/  UIADD3 UR12, UP0, UPT, UR18, 0x10, URZ ;  /* 0x00000010120c7890 */ /* 0x002fe4000ff1e0ff */
[----:B------:R-:W-:Y:S02]  /*0240*/  UIADD3 UR10, UP2, UPT, UR16, 0x10, URZ ;  /* 0x00000010100a7890 */ /* 0x000fe4000ff5e0ff */
[----:B--2---:R-:W-:-:S02]  /*0250*/  UIADD3 UR8, UP1, UPT, UR8, 0x10, URZ ;  /* 0x0000001008087890 */ /* 0x004fc4000ff3e0ff */
[----:B------:R-:W-:Y:S02]  /*0260*/  UIADD3.X UR7, UPT, UPT, URZ, UR19, URZ, UP0, !UPT ;  /* 0x00000013ff077290 */ /* 0x000fe400087fe4ff */
[----:B------:R-:W-:Y:S02]  /*0270*/  UIADD3.X UR11, UPT, UPT, URZ, UR17, URZ, UP2, !UPT ;  /* 0x00000011ff0b7290 */ /* 0x000fe400097fe4ff */
[----:B---34-:R-:W-:-:S12]  /*0280*/  UIADD3.X UR9, UPT, UPT, URZ, UR9, URZ, UP1, !UPT ;  /* 0x00000009ff097290 */ /* 0x018fd80008ffe4ff */
.L_x_48:
[----:B------:R-:W-:Y:S01]  /*0290*/  ISETP.NE.AND P0, PT, R15, RZ, PT ;  /* 0x000000ff0f00720c */ /* 0x000fe20003f05270 */
[----:B------:R-:W-:Y:S01]  /*02a0*/  UMOV UR6, UR12 ;  /* 0x0000000c00067c82 */ /* 0x000fe20008000000 */
[----:B------:R-:W-:Y:S11]  /*02b0*/  BSSY.RECONVERGENT B0, `(.L_x_32) ;  /* 0x000002f000007945 */ /* 0x000ff60003800200 */
[----:B------:R-:W-:Y:S05]  /*02c0*/  @!P0 BRA `(.L_x_33) ;  /* 0x0000000000b48947 */ /* 0x000fea0003800000 */
[----:B------:R-:W-:Y:S01]  /*02d0*/  IMAD.U32 R20, RZ, RZ, UR6 ;  /* 0x00000006ff147e24 */ /* 0x000fe2000f8e00ff */
[----:B0-----:R-:W2:Y:S01]  /*02e0*/  LDG.E.64 R18, desc[UR20][R10.64] ;  /* 0x000000140a127981 */ /* 0x001ea2000c1e1b00 */
[----:B------:R-:W-:Y:S02]  /*02f0*/  IMAD.U32 R21, RZ, RZ, UR7 ;  /* 0x00000007ff157e24 */ /* 0x000fe4000f8e00ff */
[----:B------:R-:W-:Y:S01]  /*0300*/  IMAD.U32 R16, RZ, RZ, UR10 ;  /* 0x0000000aff107e24 */ /* 0x000fe2000f8e00ff */
[----:B------:R-:W3:Y:S01]  /*0310*/  LDG.E.64 R2, desc[UR20][R8.64] ;  /* 0x0000001408027981 */ /* 0x000ee2000c1e1b00 */
[----:B------:R-:W-:-:S03]  /*0320*/  IMAD.U32 R17, RZ, RZ, UR11 ;  /* 0x0000000bff117e24 */ /* 0x000fc6000f8e00ff */
[----:B------:R-:W2:Y:S01]  /*0330*/  LDG.E.64 R20, desc[UR20][R20.64+-0x10] ;  /* 0xfffff01414147981 */ /* 0x000ea2000c1e1b00 */
[----:B------:R-:W-:Y:S01]  /*0340*/  MOV R24, UR8 ;  /* 0x0000000800187c02 */ /* 0x000fe20008000f00 */
[----:B------:R-:W-:Y:S02]  /*0350*/  IMAD.U32 R25, RZ, RZ, UR9 ;  /* 0x00000009ff197e24 */ /* 0x000fe4000f8e00ff */
[----:B------:R-:W3:Y:S04]  /*0360*/  LDG.E.64 R16, desc[UR20][R16.64+-0x10] ;  /* 0xfffff01410107981 */ /* 0x000ee8000c1e1b00 */
[----:B------:R-:W4:Y:S04]  /*0370*/  LDG.E.64 R22, desc[UR20][R12.64] ;  /* 0x000000140c167981 */ /* 0x000f28000c1e1b00 */
[----:B------:R-:W4:Y:S01]  /*0380*/  LDG.E.64 R24, desc[UR20][R24.64+-0x10] ;  /* 0xfffff01418187981 */ /* 0x000f22000c1e1b00 */
[----:B------:R-:W-:Y:S01]  /*0390*/  BSSY.RECONVERGENT B1, `(.L_x_34) ;  /* 0x000001f000017945 */ /* 0x000fe20003800200 */
[----:B--2---:R-:W-:-:S02]  /*03a0*/  DADD R18, R18, -R20 ;  /* 0x0000000012127229 */ /* 0x004fc40000000814 */
        /* <DEDUP_REMOVED lines=16> */
[----:B------:R-:W-:-:S06]  /*04b0*/  DFMA R22, R6, UR14, -R2 ;  /* 0x0000000e06167c2b */ /* 0x000fcc0008000802 */
        /* <DEDUP_REMOVED lines=8> */
[----:B------:R-:W-:Y:S01]  /*0540*/  IMAD.MOV.U32 R2, RZ, RZ, R22 ;  /* 0x000000ffff027224 */ /* 0x000fe200078e0016 */
[----:B------:R-:W-:Y:S01]  /*0550*/  MOV R30, 0x580 ;  /* 0x00000580001e7802 */ /* 0x000fe20000000f00 */
[----:B------:R-:W-:-:S07]  /*0560*/  IMAD.MOV.U32 R3, RZ, RZ, R23 ;  /* 0x000000ffff037224 */ /* 0x000fce00078e0017 */
[----:B------:R-:W-:Y:S05]  /*0570*/  CALL.REL.NOINC `($__internal_1_$__cuda_sm20_div_rn_f64_full) ;  /* 0x0000000c00c07944 */ /* 0x000fea0003c00000 */
.L_x_35:
[----:B------:R-:W-:Y:S05]  /*0580*/  BSYNC.RECONVERGENT B1 ;  /* 0x0000000000017941 */ /* 0x000fea0003800200 */
.L_x_34:
[----:B------:R-:W-:-:S11]  /*0590*/  DADD R4, R4, R2 ;  /* 0x0000000004047229 */ /* 0x000fd60000000002 */
.L_x_33:
[----:B0-----:R-:W-:Y:S05]  /*05a0*/  BSYNC.RECONVERGENT B0 ;  /* 0x0000000000007941 */ /* 0x001fea0003800200 */
.L_x_32:
[----:B------:R-:W-:Y:S01]  /*05b0*/  UIADD3 UR12, UPT, UPT, UR4, 0x1, URZ ;  /* 0x00000001040c7890 */ /* 0x000fe2000fffe0ff */
[----:B------:R-:W-:Y:S05]  /*05c0*/  BSSY.RECONVERGENT B0, `(.L_x_36) ;  /* 0x0000030000007945 */ /* 0x000fea0003800200 */
[----:B------:R-:W-:-:S13]  /*05d0*/  ISETP.NE.AND P0, PT, R0, UR12, PT ;  /* 0x0000000c00007c0c */ /* 0x000fda000bf05270 */
[----:B------:R-:W-:Y:S05]  /*05e0*/  @!P0 BRA `(.L_x_37) ;  /* 0x0000000000b48947 */ /* 0x000fea0003800000 */
[----:B------:R-:W-:Y:S01]  /*05f0*/  IMAD.U32 R20, RZ, RZ, UR6 ;  /* 0x00000006ff147e24 */ /* 0x000fe2000f8e00ff */
[----:B------:R-:W2:Y:S01]  /*0600*/  LDG.E.64 R18, desc[UR20][R10.64] ;  /* 0x000000140a127981 */ /* 0x000ea2000c1e1b00 */
[----:B------:R-:W-:Y:S01]  /*0610*/  IMAD.U32 R21, RZ, RZ, UR7 ;  /* 0x00000007ff157e24 */ /* 0x000fe2000f8e00ff */
[----:B------:R-:W-:Y:S01]  /*0620*/  MOV R16, UR10 ;  /* 0x0000000a00107c02 */ /* 0x000fe20008000f00 */
[----:B------:R-:W-:Y:S01]  /*0630*/  IMAD.U32 R17, RZ, RZ, UR11 ;  /* 0x0000000bff117e24 */ /* 0x000fe2000f8e00ff */
[----:B------:R-:W3:Y:S04]  /*0640*/  LDG.E.64 R2, desc[UR20][R8.64] ;  /* 0x0000001408027981 */ /* 0x000ee8000c1e1b00 */
[----:B------:R-:W2:Y:S01]  /*0650*/  LDG.E.64 R20, desc[UR20][R20.64+-0x8] ;  /* 0xfffff81414147981 */ /* 0x000ea2000c1e1b00 */
[----:B------:R-:W-:-:S03]  /*0660*/  IMAD.U32 R24, RZ, RZ, UR8 ;  /* 0x00000008ff187e24 */ /* 0x000fc6000f8e00ff */
[----:B------:R-:W3:Y:S01]  /*0670*/  LDG.E.64 R16, desc[UR20][R16.64+-0x8] ;  /* 0xfffff81410107981 */ /* 0x000ee2000c1e1b00 */
[----:B------:R-:W-:-:S03]  /*0680*/  IMAD.U32 R25, RZ, RZ, UR9 ;  /* 0x00000009ff197e24 */ /* 0x000fc6000f8e00ff */
[----:B------:R-:W4:Y:S04]  /*0690*/  LDG.E.64 R22, desc[UR20][R12.64] ;  /* 0x000000140c167981 */ /* 0x000f28000c1e1b00 */
        /* <DEDUP_REMOVED lines=32> */
.L_x_39:
[----:B------:R-:W-:Y:S05]  /*08a0*/  BSYNC.RECONVERGENT B1 ;  /* 0x0000000000017941 */ /* 0x000fea0003800200 */
.L_x_38:
[----:B------:R-:W-:-:S11]  /*08b0*/  DADD R4, R4, R2 ;  /* 0x0000000004047229 */ /* 0x000fd60000000002 */
.L_x_37:
[----:B------:R-:W-:Y:S05]  /*08c0*/  BSYNC.RECONVERGENT B0 ;  /* 0x0000000000007941 */ /* 0x000fea0003800200 */
.L_x_36:
[----:B------:R-:W-:Y:S01]  /*08d0*/  UIADD3 UR12, UPT, UPT, UR4, 0x2, URZ ;  /* 0x00000002040c7890 */ /* 0x000fe2000fffe0ff */
[----:B------:R-:W-:Y:S05]  /*08e0*/  BSSY.RECONVERGENT B0, `(.L_x_40) ;  /* 0x0000030000007945 */ /* 0x000fea0003800200 */
[----:B------:R-:W-:-:S13]  /*08f0*/  ISETP.NE.AND P0, PT, R0, UR12, PT ;  /* 0x0000000c00007c0c */ /* 0x000fda000bf05270 */
[----:B------:R-:W-:Y:S05]  /*0900*/  @!P0 BRA `(.L_x_41) ;  /* 0x0000000000b48947 */ /* 0x000fea0003800000 */
[----:B------:R-:W-:Y:S01]  /*0910*/  MOV R20, UR6 ;  /* 0x0000000600147c02 */ /* 0x000fe20008000f00 */
[----:B------:R-:W-:Y:S01]  /*0920*/  IMAD.U32 R21, RZ, RZ, UR7 ;  /* 0x00000007ff157e24 */ /* 0x000fe2000f8e00ff */
[----:B------:R-:W2:Y:S01]  /*0930*/  LDG.E.64 R18, desc[UR20][R10.64] ;  /* 0x000000140a127981 */ /* 0x000ea2000c1e1b00 */
[----:B------:R-:W-:Y:S02]  /*0940*/  IMAD.U32 R16, RZ, RZ, UR10 ;  /* 0x0000000aff107e24 */ /* 0x000fe4000f8e00ff */
        /* <DEDUP_REMOVED lines=35> */
[----:B------:R-:W-:Y:S01]  /*0b80*/  MOV R2, R22 ;  /* 0x0000001600027202 */ /* 0x000fe20000000f00 */
[----:B------:R-:W-:Y:S01]  /*0b90*/  IMAD.MOV.U32 R3, RZ, RZ, R23 ;  /* 0x000000ffff037224 */ /* 0x000fe200078e0017 */
[----:B------:R-:W-:-:S07]  /*0ba0*/  MOV R30, 0xbc0 ;  /* 0x00000bc0001e7802 */ /* 0x000fce0000000f00 */
[----:B------:R-:W-:Y:S05]  /*0bb0*/  CALL.REL.NOINC `($__internal_1_$__cuda_sm20_div_rn_f64_full) ;  /* 0x0000000800307944 */ /* 0x000fea0003c00000 */
.L_x_43:
[----:B------:R-:W-:Y:S05]  /*0bc0*/  BSYNC.RECONVERGENT B1 ;  /* 0x0000000000017941 */ /* 0x000fea0003800200 */
.L_x_42:
[----:B------:R-:W-:-:S11]  /*0bd0*/  DADD R4, R4, R2 ;  /* 0x0000000004047229 */ /* 0x000fd60000000002 */
.L_x_41:
[----:B------:R-:W-:Y:S05]  /*0be0*/  BSYNC.RECONVERGENT B0 ;  /* 0x0000000000007941 */ /* 0x000fea0003800200 */
.L_x_40:
[----:B------:R-:W-:Y:S01]  /*0bf0*/  UIADD3 UR12, UPT, UPT, UR4, 0x3, URZ ;  /* 0x00000003040c7890 */ /* 0x000fe2000fffe0ff */
[----:B------:R-:W-:Y:S05]  /*0c00*/  BSSY.RECONVERGENT B0, `(.L_x_44) ;  /* 0x0000030000007945 */ /* 0x000fea0003800200 */
[----:B------:R-:W-:-:S13]  /*0c10*/  ISETP.NE.AND P0, PT, R0, UR12, PT ;  /* 0x0000000c00007c0c */ /* 0x000fda000bf05270 */
[----:B------:R-:W-:Y:S05]  /*0c20*/  @!P0 BRA `(.L_x_45) ;  /* 0x0000000000b48947 */ /* 0x000fea0003800000 */
[----:B------:R-:W-:Y:S01]  /*0c30*/  IMAD.U32 R20, RZ, RZ, UR6 ;  /* 0x00000006ff147e24 */ /* 0x000fe2000f8e00ff */
[----:B------:R-:W2:Y:S01]  /*0c40*/  LDG.E.64 R18, desc[UR20][R10.64] ;  /* 0x000000140a127981 */ /* 0x000ea2000c1e1b00 */
        /* <DEDUP_REMOVED lines=41> */
.L_x_47:
[----:B------:R-:W-:Y:S05]  /*0ee0*/  BSYNC.RECONVERGENT B1 ;  /* 0x0000000000017941 */ /* 0x000fea0003800200 */
.L_x_46:
[----:B------:R-:W-:-:S11]  /*0ef0*/  DADD R4, R4, R2 ;  /* 0x0000000004047229 */ /* 0x000fd60000000002 */
.L_x_45:
[----:B------:R-:W-:Y:S05]  /*0f00*/  BSYNC.RECONVERGENT B0 ;  /* 0x0000000000007941 */ /* 0x000fea0003800200 */
.L_x_44:
[----:B------:R-:W-:Y:S01]  /*0f10*/  UMOV UR17, UR13 ;  /* 0x0000000d00117c82 */ /* 0x000fe20008000000 */
[----:B------:R-:W-:Y:S01]  /*0f20*/  UIADD3 UR12, UP0, UPT, UR6, 0x20, URZ ;  /* 0x00000020060c7890 */ /* 0x000fe2000ff1e0ff */
[----:B------:R-:W-:Y:S01]  /*0f30*/  VIADD R15, R15, 0x4 ;  /* 0x000000040f0f7836 */ /* 0x000fe20000000000 */
[----:B------:R-:W-:Y:S02]  /*0f40*/  UIADD3 UR4, UPT, UPT, UR4, 0x4, URZ ;  /* 0x0000000404047890 */ /* 0x000fe4000fffe0ff */
[----:B------:R-:W-:Y:S02]  /*0f50*/  ULOP3.LUT UR6, UR17, 0x7ffffffc, URZ, 0xc0, !UPT ;  /* 0x7ffffffc11067892 */ /* 0x000fe4000f8ec0ff */
[----:B------:R-:W-:Y:S02]  /*0f60*/  UIADD3.X UR7, UPT, UPT, URZ, UR7, URZ, UP0, !UPT ;  /* 0x00000007ff077290 */ /* 0x000fe400087fe4ff */
[----:B------:R-:W-:Y:S02]  /*0f70*/  UISETP.NE.AND UP0, UPT, UR4, UR6, UPT ;  /* 0x000000060400728c */ /* 0x000fe4000bf05270 */
[----:B------:R-:W-:-:S02]  /*0f80*/  UIADD3 UR8, UP1, UPT, UR8, 0x20, URZ ;  /* 0x0000002008087890 */ /* 0x000fc4000ff3e0ff */
[----:B------:R-:W-:Y:S02]  /*0f90*/  UIADD3 UR10, UP2, UPT, UR10, 0x20, URZ ;  /* 0x000000200a0a7890 */ /* 0x000fe4000ff5e0ff */
[----:B------:R-:W-:Y:S02]  /*0fa0*/  UIADD3.X UR9, UPT, UPT, URZ, UR9, URZ, UP1, !UPT ;  /* 0x00000009ff097290 */ /* 0x000fe40008ffe4ff */
[----:B------:R-:W-:Y:S01]  /*0fb0*/  UIADD3.X UR11, UPT, UPT, URZ, UR11, URZ, UP2, !UPT ;  /* 0x0000000bff0b7290 */ /* 0x000fe200097fe4ff */
[----:B------:R-:W-:Y:S11]  /*0fc0*/  BRA.U UP0, `(.L_x_48) ;  /* 0xfffffff100b07547 */ /* 0x000ff6000b83ffff */
[----:B------:R-:W-:-:S05]  /*0fd0*/  UMOV UR4, UR6 ;  /* 0x0000000600047c82 */ /* 0x000fca0008000000 */
.L_x_31:
[----:B------:R-:W-:-:S09]  /*0fe0*/  ULOP3.LUT UP0, UR16, UR17, 0x3, URZ, 0xc0, !UPT ;  /* 0x0000000311107892 */ /* 0x000fd2000f80c0ff */
[----:B------:R-:W-:Y:S05]  /*0ff0*/  BRA.U !UP0, `(.L_x_30) ;  /* 0x0000000508107547 */ /* 0x000fea000b800000 */
[----:B------:R-:W1:Y:S01]  /*1000*/  LDCU.64 UR6, c[0x0][0x390] ;  /* 0x00007200ff0677ac */ /* 0x000e620008000a00 */
[----:B------:R-:W-:Y:S01]  /*1010*/  MOV R3, UR5 ;  /* 0x0000000500037c02 */ /* 0x000fe20008000f00 */
[----:B------:R-:W2:Y:S03]  /*1020*/  LDCU.128 UR12, c[0x0][0x380] ;  /* 0x00007000ff0c77ac */ /* 0x000ea60008000c00 */
[----:B------:R-:W-:Y:S01]  /*1030*/  IADD3 R14, PT, PT, -R14, UR4, -R3 ;  /* 0x000000040e0e7c10 */ /* 0x000fe2000fffe903 */
[----:B------:R-:W3:Y:S01]  /*1040*/  LDCU.64 UR18, c[0x0][0x3a8] ;  /* 0x00007500ff1277ac */ /* 0x000ee20008000a00 */
[----:B------:R-:W-:Y:S02]  /*1050*/  UIADD3 UR16, UPT, UPT, -UR16, URZ, URZ ;  /* 0x000000ff10107290 */ /* 0x000fe4000fffe1ff */
[----:B-1----:R-:W-:Y:S02]  /*1060*/  UIMAD.WIDE.U32 UR6, UR4, 0x8, UR6 ;  /* 0x00000008040678a5 */ /* 0x002fe4000f8e0006 */
[----:B--2---:R-:W-:-:S02]  /*1070*/  UIMAD.WIDE.U32 UR8, UR4, 0x8, UR14 ;  /* 0x00000008040878a5 */ /* 0x004fc4000f8e000e */
[----:B------:R-:W-:-:S12]  /*1080*/  UIMAD.WIDE.U32 UR10, UR4, 0x8, UR12 ;  /* 0x00000008040a78a5 */ /* 0x000fd8000f8e000c */
.L_x_53:
[----:B------:R-:W-:Y:S01]  /*1090*/  ISETP.NE.AND P0, PT, R14, RZ, PT ;  /* 0x000000ff0e00720c */ /* 0x000fe20003f05270 */
[----:B------:R-:W-:Y:S01]  /*10a0*/  UIADD3 UR16, UPT, UPT, UR16, 0x1, URZ ;  /* 0x0000000110107890 */ /* 0x000fe2000fffe0ff */
[----:B------:R-:W-:Y:S03]  /*10b0*/  BSSY.RECONVERGENT B0, `(.L_x_49) ;  /* 0x0000030000007945 */ /* 0x000fe60003800200 */
[----:B------:R-:W-:-:S08]  /*10c0*/  UISETP.NE.AND UP3, UPT, UR16, URZ, UPT ;  /* 0x000000ff1000728c */ /* 0x000fd0000bf65270 */
[----:B------:R-:W-:Y:S05]  /*10d0*/  @!P0 BRA `(.L_x_50) ;  /* 0x0000000000b48947 */ /* 0x000fea0003800000 */
[----:B------:R-:W-:Y:S01]  /*10e0*/  IMAD.U32 R20, RZ, RZ, UR8 ;  /* 0x00000008ff147e24 */ /* 0x000fe2000f8e00ff */
[----:B0-----:R-:W2:Y:S01]  /*10f0*/  LDG.E.64 R18, desc[UR20][R10.64] ;  /* 0x000000140a127981 */ /* 0x001ea2000c1e1b00 */
[----:B------:R-:W-:Y:S02]  /*1100*/  IMAD.U32 R21, RZ, RZ, UR9 ;  /* 0x00000009ff157e24 */ /* 0x000fe4000f8e00ff */
[----:B------:R-:W-:Y:S01]  /*1110*/  IMAD.U32 R16, RZ, RZ, UR10 ;  /* 0x0000000aff107e24 */ /* 0x000fe2000f8e00ff */
[----:B------:R-:W4:Y:S01]  /*1120*/  LDG.E.64 R2, desc[UR20][R8.64] ;  /* 0x0000001408027981 */ /* 0x000f22000c1e1b00 */
[----:B------:R-:W-:-:S03]  /*1130*/  IMAD.U32 R17, RZ, RZ, UR11 ;  /* 0x0000000bff117e24 */ /* 0x000fc6000f8e00ff */
[----:B------:R-:W2:Y:S01]  /*1140*/  LDG.E.64 R20, desc[UR20][R20.64] ;  /* 0x0000001414147981 */ /* 0x000ea2000c1e1b00 */
[----:B------:R-:W-:Y:S01]  /*1150*/  IMAD.U32 R24, RZ, RZ, UR6 ;  /* 0x00000006ff187e24 */ /* 0x000fe2000f8e00ff */
[----:B------:R-:W-:Y:S02]  /*1160*/  MOV R25, UR7 ;  /* 0x0000000700197c02 */ /* 0x000fe40008000f00 */
[----:B------:R-:W4:Y:S04]  /*1170*/  LDG.E.64 R16, desc[UR20][R16.64] ;  /* 0x0000001410107981 */ /* 0x000f28000c1e1b00 */
[----:B------:R-:W5:Y:S04]  /*1180*/  LDG.E.64 R22, desc[UR20][R12.64] ;  /* 0x000000140c167981 */ /* 0x000f68000c1e1b00 */
[----:B------:R-:W5:Y:S01]  /*1190*/  LDG.E.64 R24, desc[UR20][R24.64] ;  /* 0x0000001418187981 */ /* 0x000f62000c1e1b00 */
[----:B------:R-:W-:Y:S01]  /*11a0*/  BSSY.RECONVERGENT B1, `(.L_x_51) ;  /* 0x000001f000017945 */ /* 0x000fe20003800200 */
[----:B--2---:R-:W-:-:S02]  /*11b0*/  DADD R18, R18, -R20 ;  /* 0x0000000012127229 */ /* 0x004fc40000000814 */
[----:B----4-:R-:W-:-:S06]  /*11c0*/  DADD R2, R2, -R16 ;  /* 0x0000000002027229 */ /* 0x010fcc0000000810 */
[----:B------:R-:W-:Y:S02]  /*11d0*/  DMUL R18, R18, R18 ;  /* 0x0000001212127228 */ /* 0x000fe40000000000 */
[----:B-----5:R-:W-:-:S06]  /*11e0*/  DADD R22, R22, -R24 ;  /* 0x0000000016167229 */ /* 0x020fcc0000000818 */
        /* <DEDUP_REMOVED lines=13> */
[----:B---3--:R-:W-:-:S06]  /*12c0*/  DFMA R22, R6, UR18, -R2 ;  /* 0x0000001206167c2b */ /* 0x008fcc0008000802 */
        /* <DEDUP_REMOVED lines=12> */
.L_x_52:
[----:B------:R-:W-:Y:S05]  /*1390*/  BSYNC.RECONVERGENT B1 ;  /* 0x0000000000017941 */ /* 0x000fea0003800200 */
.L_x_51:
[----:B------:R-:W-:-:S11]  /*13a0*/  DADD R4, R4, R2 ;  /* 0x0000000004047229 */ /* 0x000fd60000000002 */
.L_x_50:
[----:B0--3--:R-:W-:Y:S05]  /*13b0*/  BSYNC.RECONVERGENT B0 ;  /* 0x0000000000007941 */ /* 0x009fea0003800200 */
.L_x_49:
[----:B------:R-:W-:Y:S01]  /*13c0*/  UIADD3 UR6, UP0, UPT, UR6, 0x8, URZ ;  /* 0x0000000806067890 */ /* 0x000fe2000ff1e0ff */
[----:B------:R-:W-:Y:S01]  /*13d0*/  VIADD R14, R14, 0x1 ;  /* 0x000000010e0e7836 */ /* 0x000fe20000000000 */
[----:B------:R-:W-:Y:S02]  /*13e0*/  UIADD3 UR8, UP1, UPT, UR8, 0x8, URZ ;  /* 0x0000000808087890 */ /* 0x000fe4000ff3e0ff */
[----:B------:R-:W-:Y:S02]  /*13f0*/  UIADD3 UR10, UP2, UPT, UR10, 0x8, URZ ;  /* 0x000000080a0a7890 */ /* 0x000fe4000ff5e0ff */
[----:B------:R-:W-:Y:S02]  /*1400*/  UIADD3.X UR7, UPT, UPT, URZ, UR7, URZ, UP0, !UPT ;  /* 0x00000007ff077290 */ /* 0x000fe400087fe4ff */
[----:B------:R-:W-:Y:S02]  /*1410*/  UIADD3.X UR9, UPT, UPT, URZ, UR9, URZ, UP1, !UPT ;  /* 0x00000009ff097290 */ /* 0x000fe40008ffe4ff */
[----:B------:R-:W-:Y:S01]  /*1420*/  UIADD3.X UR11, UPT, UPT, URZ, UR11, URZ, UP2, !UPT ;  /* 0x0000000bff0b7290 */ /* 0x000fe200097fe4ff */
[----:B------:R-:W-:Y:S11]  /*1430*/  BRA.U UP3, `(.L_x_53) ;  /* 0xfffffffd03147547 */ /* 0x000ff6000b83ffff */
.L_x_30:
[----:B------:R-:W1:Y:S02]  /*1440*/  LDC.64 R2, c[0x0][0x398] ;  /* 0x0000e600ff027b82 */ /* 0x000e640000000a00 */
[----:B-1----:R-:W-:-:S05]  /*1450*/  IMAD.WIDE R2, R0, 0x8, R2 ;  /* 0x0000000800027825 */ /* 0x002fca00078e0202 */
[----:B0-----:R-:W-:Y:S01]  /*1460*/  STG.E.64 desc[UR20][R2.64], R4 ;  /* 0x0000000402007986 */ /* 0x001fe2000c101b14 */
[----:B------:R-:W-:Y:S05]  /*1470*/  EXIT ;  /* 0x000000000000794d */ /* 0x000fea0003800000 */
        .weak           $__internal_1_$__cuda_sm20_div_rn_f64_full
        .type           $__internal_1_$__cuda_sm20_div_rn_f64_full,@function
        .size           $__internal_1_$__cuda_sm20_div_rn_f64_full,(.L_x_61 - $__internal_1_$__cuda_sm20_div_rn_f64_full)
$__internal_1_$__cuda_sm20_div_rn_f64_full:
[C---:B------:R-:W-:Y:S01]  /*1480*/  FSETP.GEU.AND P0, PT, |R17|.reuse, 1.469367938527859385e-39, PT ;  /* 0x001000001100780b */ /* 0x040fe20003f0e200 */
[----:B------:R-:W-:Y:S01]  /*1490*/  IMAD.MOV.U32 R28, RZ, RZ, 0x1ca00000 ;  /* 0x1ca00000ff1c7424 */ /* 0x000fe200078e00ff */
[----:B------:R-:W-:Y:S01]  /*14a0*/  LOP3.LUT R18, R17, 0x800fffff, RZ, 0xc0, !PT ;  /* 0x800fffff11127812 */ /* 0x000fe200078ec0ff */
[----:B------:R-:W-:Y:S01]  /*14b0*/  BSSY.RECONVERGENT B2, `(.L_x_54) ;  /* 0x0000054000027945 */ /* 0x000fe20003800200 */
[C---:B------:R-:W-:Y:S02]  /*14c0*/  FSETP.GEU.AND P2, PT, |R3|.reuse, 1.469367938527859385e-39, PT ;  /* 0x001000000300780b */ /* 0x040fe40003f4e200 */
[----:B------:R-:W-:Y:S01]  /*14d0*/  LOP3.LUT R19, R18, 0x3ff00000, RZ, 0xfc, !PT ;  /* 0x3ff0000012137812 */ /* 0x000fe200078efcff */
[----:B------:R-:W-:Y:S01]  /*14e0*/  IMAD.MOV.U32 R18, RZ, RZ, R16 ;  /* 0x000000ffff127224 */ /* 0x000fe200078e0010 */
[----:B------:R-:W-:Y:S02]  /*14f0*/  MOV R22, 0x1 ;  /* 0x0000000100167802 */ /* 0x000fe40000000f00 */
[----:B------:R-:W-:-:S02]  /*1500*/  LOP3.LUT R29, R3, 0x7ff00000, RZ, 0xc0, !PT ;  /* 0x7ff00000031d7812 */ /* 0x000fc400078ec0ff */
[----:B------:R-:W-:Y:S01]  /*1510*/  LOP3.LUT R32, R17, 0x7ff00000, RZ, 0xc0, !PT ;  /* 0x7ff0000011207812 */ /* 0x000fe200078ec0ff */
[----:B------:R-:W-:Y:S02]  /*1520*/  @!P0 DMUL R18, R16, 8.98846567431157953865e+307 ;  /* 0x7fe0000010128828 */ /* 0x000fe40000000000 */
[----:B------:R-:W-:Y:S01]  /*1530*/  IMAD.MOV.U32 R31, RZ, RZ, R29 ;  /* 0x000000ffff1f7224 */ /* 0x000fe200078e001d */
[----:B------:R-:W-:Y:S02]  /*1540*/  ISETP.GE.U32.AND P1, PT, R29, R32, PT ;  /* 0x000000201d00720c */ /* 0x000fe40003f26070 */
[----:B------:R-:W-:Y:S01]  /*1550*/  @!P2 LOP3.LUT R24, R17, 0x7ff00000, RZ, 0xc0, !PT ;  /* 0x7ff000001118a812 */ /* 0x000fe200078ec0ff */
[----:B------:R-:W0:Y:S03]  /*1560*/  MUFU.RCP64H R23, R19 ;  /* 0x0000001300177308 */ /* 0x000e260000001800 */
[----:B------:R-:W-:-:S02]  /*1570*/  @!P2 ISETP.GE.U32.AND P3, PT, R29, R24, PT ;  /* 0x000000181d00a20c */ /* 0x000fc40003f66070 */
[----:B------:R-:W-:Y:S02]  /*1580*/  @!P0 LOP3.LUT R32, R19, 0x7ff00000, RZ, 0xc0, !PT ;  /* 0x7ff0000013208812 */ /* 0x000fe400078ec0ff */
[----:B------:R-:W-:-:S04]  /*1590*/  @!P2 SEL R25, R28, 0x63400000, !P3 ;  /* 0x634000001c19a807 */ /* 0x000fc80005800000 */
[----:B------:R-:W-:-:S04]  /*15a0*/  @!P2 LOP3.LUT R26, R25, 0x80000000, R3, 0xf8, !PT ;  /* 0x80000000191aa812 */ /* 0x000fc800078ef803 */
[----:B------:R-:W-:Y:S01]  /*15b0*/  @!P2 LOP3.LUT R27, R26, 0x100000, RZ, 0xfc, !PT ;  /* 0x001000001a1ba812 */ /* 0x000fe200078efcff */
[----:B------:R-:W-:Y:S01]  /*15c0*/  @!P2 IMAD.MOV.U32 R26, RZ, RZ, RZ ;  /* 0x000000ffff1aa224 */ /* 0x000fe200078e00ff */
[----:B0-----:R-:W-:-:S08]  /*15d0*/  DFMA R20, R22, -R18, 1 ;  /* 0x3ff000001614742b */ /* 0x001fd00000000812 */
[----:B------:R-:W-:-:S08]  /*15e0*/  DFMA R20, R20, R20, R20 ;  /* 0x000000141414722b */ /* 0x000fd00000000014 */
[----:B------:R-:W-:Y:S01]  /*15f0*/  DFMA R22, R22, R20, R22 ;  /* 0x000000141616722b */ /* 0x000fe20000000016 */
[----:B------:R-:W-:Y:S01]  /*1600*/  SEL R21, R28, 0x63400000, !P1 ;  /* 0x634000001c157807 */ /* 0x000fe20004800000 */
[----:B------:R-:W-:-:S03]  /*1610*/  IMAD.MOV.U32 R20, RZ, RZ, R2 ;  /* 0x000000ffff147224 */ /* 0x000fc600078e0002 */
[----:B------:R-:W-:-:S03]  /*1620*/  LOP3.LUT R21, R21, 0x800fffff, R3, 0xf8, !PT ;  /* 0x800fffff15157812 */ /* 0x000fc600078ef803 */
[----:B------:R-:W-:-:S03]  /*1630*/  DFMA R24, R22, -R18, 1 ;  /* 0x3ff000001618742b */ /* 0x000fc60000000812 */
[----:B------:R-:W-:-:S05]  /*1640*/  @!P2 DFMA R20, R20, 2, -R26 ;  /* 0x400000001414a82b */ /* 0x000fca000000081a */
[----:B------:R-:W-:-:S05]  /*1650*/  DFMA R24, R22, R24, R22 ;  /* 0x000000181618722b */ /* 0x000fca0000000016 */
[----:B------:R-:W-:-:S03]  /*1660*/  @!P2 LOP3.LUT R31, R21, 0x7ff00000, RZ, 0xc0, !PT ;  /* 0x7ff00000151fa812 */ /* 0x000fc600078ec0ff */
[----:B------:R-:W-:Y:S02]  /*1670*/  DMUL R22, R24, R20 ;  /* 0x0000001418167228 */ /* 0x000fe40000000000 */
[----:B------:R-:W-:-:S05]  /*1680*/  VIADD R33, R31, 0xffffffff ;  /* 0xffffffff1f217836 */ /* 0x000fca0000000000 */
[----:B------:R-:W-:Y:S01]  /*1690*/  ISETP.GT.U32.AND P0, PT, R33, 0x7feffffe, PT ;  /* 0x7feffffe2100780c */ /* 0x000fe20003f04070 */
[----:B------:R-:W-:Y:S01]  /*16a0*/  DFMA R26, R22, -R18, R20 ;  /* 0x80000012161a722b */ /* 0x000fe20000000014 */
[----:B------:R-:W-:-:S04]  /*16b0*/  IADD3 R33, PT, PT, R32, -0x1, RZ ;  /* 0xffffffff20217810 */ /* 0x000fc80007ffe0ff */
[----:B------:R-:W-:-:S03]  /*16c0*/  ISETP.GT.U32.OR P0, PT, R33, 0x7feffffe, P0 ;  /* 0x7feffffe2100780c */ /* 0x000fc60000704470 */
[----:B------:R-:W-:-:S10]  /*16d0*/  DFMA R26, R24, R26, R22 ;  /* 0x0000001a181a722b */ /* 0x000fd40000000016 */
[----:B------:R-:W-:Y:S05]  /*16e0*/  @P0 BRA `(.L_x_55) ;  /* 0x00000000006c0947 */ /* 0x000fea0003800000 */
[----:B------:R-:W-:Y:S01]  /*16f0*/  LOP3.LUT R22, R17, 0x7ff00000, RZ, 0xc0, !PT ;  /* 0x7ff0000011167812 */ /* 0x000fe200078ec0ff */
[----:B------:R-:W-:-:S03]  /*1700*/  IMAD.MOV.U32 R24, RZ, RZ, RZ ;  /* 0x000000ffff187224 */ /* 0x000fc600078e00ff */
[CC--:B------:R-:W-:Y:S02]  /*1710*/  VIADDMNMX R2, R29.reuse, -R22.reuse, 0xb9600000, !PT ;  /* 0xb96000001d027446 */ /* 0x0c0fe40007800916 */
[----:B------:R-:W-:Y:S02]  /*1720*/  ISETP.GE.U32.AND P0, PT, R29, R22, PT ;  /* 0x000000161d00720c */ /* 0x000fe40003f06070 */
[----:B------:R-:W-:Y:S02]  /*1730*/  VIMNMX R2, PT, PT, R2, 0x46a00000, PT ;  /* 0x46a0000002027848 */ /* 0x000fe40003fe0100 */
[----:B------:R-:W-:-:S05]  /*1740*/  SEL R3, R28, 0x63400000, !P0 ;  /* 0x634000001c037807 */ /* 0x000fca0004000000 */
[----:B------:R-:W-:-:S04]  /*1750*/  IMAD.IADD R2, R2, 0x1, -R3 ;  /* 0x0000000102027824 */ /* 0x000fc800078e0a03 */
        /* <DEDUP_REMOVED lines=11> */
[----:B------:R-:W-:Y:S01]  /*1810*/  MOV R16, RZ ;  /* 0x000000ff00107202 */ /* 0x000fe20000000f00 */
[----:B------:R-:W-:-:S05]  /*1820*/  DMUL.RP R24, R26, R24 ;  /* 0x000000181a187228 */ /* 0x000fca0000008000 */
[----:B------:R-:W-:-:S05]  /*1830*/  DFMA R16, R22, -R16, R26 ;  /* 0x800000101610722b */ /* 0x000fca000000001a */
[----:B------:R-:W-:Y:S02]  /*1840*/  LOP3.LUT R3, R25, R3, RZ, 0x3c, !PT ;  /* 0x0000000319037212 */ /* 0x000fe400078e3cff */
[----:B------:R-:W-:-:S04]  /*1850*/  IADD3 R16, PT, PT, -R2, -0x43300000, RZ ;  /* 0xbcd0000002107810 */ /* 0x000fc80007ffe1ff */
[----:B------:R-:W-:-:S04]  /*1860*/  FSETP.NEU.AND P0, PT, |R17|, R16, PT ;  /* 0x000000101100720b */ /* 0x000fc80003f0d200 */
[----:B------:R-:W-:Y:S02]  /*1870*/  FSEL R22, R24, R22, !P0 ;  /* 0x0000001618167208 */ /* 0x000fe40004000000 */
[----:B------:R-:W-:Y:S01]  /*1880*/  FSEL R23, R3, R23, !P0 ;  /* 0x0000001703177208 */ /* 0x000fe20004000000 */
[----:B------:R-:W-:Y:S06]  /*1890*/  BRA `(.L_x_56) ;  /* 0x0000000000547947 */ /* 0x000fec0003800000 */
.L_x_55:
        /* <DEDUP_REMOVED lines=16> */
.L_x_58:
[----:B------:R-:W-:Y:S02]  /*19a0*/  LOP3.LUT R23, R17, 0x80000, RZ, 0xfc, !PT ;  /* 0x0008000011177812 */ /* 0x000fe400078efcff */
[----:B------:R-:W-:Y:S01]  /*19b0*/  MOV R22, R16 ;  /* 0x0000001000167202 */ /* 0x000fe20000000f00 */
[----:B------:R-:W-:Y:S06]  /*19c0*/  BRA `(.L_x_56) ;  /* 0x0000000000087947 */ /* 0x000fec0003800000 */
.L_x_57:
[----:B------:R-:W-:Y:S01]  /*19d0*/  LOP3.LUT R23, R3, 0x80000, RZ, 0xfc, !PT ;  /* 0x0008000003177812 */ /* 0x000fe200078efcff */
[----:B------:R-:W-:-:S07]  /*19e0*/  IMAD.MOV.U32 R22, RZ, RZ, R2 ;  /* 0x000000ffff167224 */ /* 0x000fce00078e0002 */
.L_x_56:
[----:B------:R-:W-:Y:S05]  /*19f0*/  BSYNC.RECONVERGENT B2 ;  /* 0x0000000000027941 */ /* 0x000fea0003800200 */
.L_x_54:
[----:B------:R-:W-:Y:S02]  /*1a00*/  IMAD.MOV.U32 R31, RZ, RZ, 0x0 ;  /* 0x00000000ff1f7424 */ /* 0x000fe400078e00ff */
[----:B------:R-:W-:Y:S02]  /*1a10*/  IMAD.MOV.U32 R2, RZ, RZ, R22 ;  /* 0x000000ffff027224 */ /* 0x000fe400078e0016 */
[----:B------:R-:W-:Y:S01]  /*1a20*/  IMAD.MOV.U32 R3, RZ, RZ, R23 ;  /* 0x000000ffff037224 */ /* 0x000fe200078e0017 */
[----:B------:R-:W-:Y:S06]  /*1a30*/  RET.REL.NODEC R30 `(_Z13Potential_MapPdS_S_S_id) ;  /* 0xffffffe41e707950 */ /* 0x000fec0003c3ffff */
.L_x_59:
        /* <DEDUP_REMOVED lines=12> */
.L_x_61:


//--------------------- .nv.shared.reserved.0     --------------------------
	.section	.nv.shared.reserved.0,"aw",@nobits
	.weak		__nv_reservedSMEM_offset_0_alias
	.size		__nv_reservedSMEM_offset_0_alias, 0, 64
	.other		__nv_reservedSMEM_offset_0_alias,@"STO_CUDA_RESERVED_SHARED STV_DEFAULT"
__nv_reservedSMEM_offset_0_alias:
	.zero		0
	.zero		64


//--------------------- .nv.shared._Z16Potential_ReducePdS_i --------------------------
	.section	.nv.shared._Z16Potential_ReducePdS_i,"aw",@nobits
	.sectionflags	@""
	.align	8
.nv.shared._Z16Potential_ReducePdS_i:
	.zero		3072


//--------------------- .nv.constant0._Z20computeAccelerationsPdS_S_S_S_S_i --------------------------
	.section	.nv.constant0._Z20computeAccelerationsPdS_S_S_S_S_i,"a",@progbits
	.sectionflags	@""
	.align	4
.nv.constant0._Z20computeAccelerationsPdS_S_S_S_S_i:
	.zero		948


//--------------------- .nv.constant0._Z16Potential_ReducePdS_i --------------------------
	.section	.nv.constant0._Z16Potential_ReducePdS_i,"a",@progbits
	.sectionflags	@""
	.align	4
.nv.constant0._Z16Potential_ReducePdS_i:
	.zero		916


//--------------------- .nv.constant0._Z13Potential_MapPdS_S_S_id --------------------------
	.section	.nv.constant0._Z13Potential_MapPdS_S_S_id,"a",@progbits
	.sectionflags	@""
	.align	4
.nv.constant0._Z13Potential_MapPdS_S_S_id:
	.zero		944


//--------------------- SYMBOLS --------------------------

	.type		.nv.reservedSmem.offset0,@object
	.size		.nv.reservedSmem.offset0,0x4
	.type		.nv.reservedSmem.cap,@object
	.size		.nv.reservedSmem.cap,0x4
